def attn_fwd(
    Q,
    K,
    V,
    Out,
    Lse,
    sm_scale,
    stride_qz,
    stride_qh,
    stride_qm,
    stride_qk,
    stride_kz,
    stride_kh,
    stride_kn,
    stride_kk,
    stride_vz,
    stride_vh,
    stride_vn,
    stride_vk,
    stride_oz,
    stride_oh,
    stride_om,
    stride_ok,
    seqlen_q,
    seqlen_k,
    BLOCK_M: tl.constexpr,
    BLOCK_N: tl.constexpr,
    HEAD_DIM: tl.constexpr,
    CAUSAL: tl.constexpr,
):
    start_m = tl.program_id(0)
    off_hz = tl.program_id(1)
    q_off = off_hz * stride_qh
    k_off = off_hz * stride_kh
    v_off = off_hz * stride_vh
    offs_m = start_m * BLOCK_M + tl.arange(0, BLOCK_M)
    offs_d = tl.arange(0, HEAD_DIM)
    offs_n = tl.arange(0, BLOCK_N)
    q_ptrs = Q + q_off + offs_m[:, None] * stride_qm + offs_d[None, :] * stride_qk
    k_ptrs = K + k_off + offs_d[:, None] * stride_kk + offs_n[None, :] * stride_kn
    v_ptrs = V + v_off + offs_n[:, None] * stride_vn + offs_d[None, :] * stride_vk
    m_i = tl.full([BLOCK_M], float("-inf"), dtype=tl.float32)
    l_i = tl.zeros([BLOCK_M], dtype=tl.float32) + 1.0
    acc = tl.zeros([BLOCK_M, HEAD_DIM], dtype=tl.float32)
    q = tl.load(q_ptrs)
    acc, l_i, m_i = _attn_fwd_inner(
        acc,
        l_i,
        m_i,
        q,
        k_ptrs,
        v_ptrs,
        sm_scale,
        stride_kn,
        stride_vn,
        start_m,
        seqlen_k,
        BLOCK_M,
        BLOCK_N,
        HEAD_DIM,
        CAUSAL,
    )
    acc = acc / l_i[:, None]
    lse = m_i + tl.math.log2(l_i) / 1.4426950408889634
    o_ptrs = (
        Out
        + off_hz * stride_oh
        + offs_m[:, None] * stride_om
        + offs_d[None, :] * stride_ok
    )
    tl.store(o_ptrs, acc.to(Out.dtype.element_ty))
    tl.store(Lse + off_hz * seqlen_q + offs_m, lse)

# config = {"BLOCK_M": 128, "BLOCK_N": 32, "HEAD_DIM": 64, "arch": "sm_100", "causal": false, "dtype": "bf16", "num_stages": 2, "num_warps": 4}
# arch = sm_100


// ===== COMPILED SASS (sm_100a) =====

	.target	sm_100a

	.elftype	@"ET_EXEC"


//--------------------- .note.nv.tkinfo           --------------------------
	.section	.note.nv.tkinfo,"",@"SHT_NOTE"
	.sectionflags	@"SHF_NOTE_NV_TKINFO"
	.tkinfo
        /*0018*/ 	.word	0x00000081
        /*0030*/ 	.string	""
        /*0030*/ 	.string	"ptxas-blackwell"
        /*0030*/ 	.string	"Cuda compilation tools, release 12.9, V12.9.86"
        /*0030*/ 	.string	"Build cuda_12.9.r12.9/compiler.36037853_0"
        /*0030*/ 	.string	"-v  -suppress-debug-info  -lineinfo  -arch sm_100a "



//--------------------- .note.nv.cuver            --------------------------
	.section	.note.nv.cuver,"",@"SHT_NOTE"
	.sectionflags	@"SHF_NOTE_NV_CUVER"
        /*0018*/ 	.short	0x0001
        /*001a*/ 	.short	0x0064
        /*001c*/ 	.short	0x0001
        /*001e*/ 	.short	0x0000
        /*0020*/ 	.short	0x0001
        /*0022*/ 	.short	0x0000


//--------------------- .nv.info                  --------------------------
	.section	.nv.info,"",@"SHT_CUDA_INFO"
	.align	4


	//----- nvinfo : EIATTR_REGCOUNT
	.align		4
        /*0000*/ 	.byte	0x04, 0x2f
        /*0002*/ 	.short	(.L_5 - .L_4)
	.align		4
.L_4:
        /*0004*/ 	.word	index@(attn_fwd)
        /*0008*/ 	.word	0x000000a7


	//----- nvinfo : EIATTR_FRAME_SIZE
	.align		4
.L_5:
        /*000c*/ 	.byte	0x04, 0x11
        /*000e*/ 	.short	(.L_7 - .L_6)
	.align		4
.L_6:
        /*0010*/ 	.word	index@($__internal_2_$__cuda_sm10x_tcgen05_guardrail_trap_unallocated_columns_being_dealloced)
        /*0014*/ 	.word	0x00000000


	//----- nvinfo : EIATTR_FRAME_SIZE
	.align		4
.L_7:
        /*0018*/ 	.byte	0x04, 0x11
        /*001a*/ 	.short	(.L_9 - .L_8)
	.align		4
.L_8:
        /*001c*/ 	.word	index@($__internal_1_$__cuda_sm10x_tcgen05_guardrail_trap_phase_invalid_during_alloc)
        /*0020*/ 	.word	0x00000000


	//----- nvinfo : EIATTR_FRAME_SIZE
	.align		4
.L_9:
        /*0024*/ 	.byte	0x04, 0x11
        /*0026*/ 	.short	(.L_11 - .L_10)
	.align		4
.L_10:
        /*0028*/ 	.word	index@($__internal_0_$__cuda_sm10x_tcgen05_guardrail_trap_col_being_dealloced_not_returned_by_alloc)
        /*002c*/ 	.word	0x00000000


	//----- nvinfo : EIATTR_FRAME_SIZE
	.align		4
.L_11:
        /*0030*/ 	.byte	0x04, 0x11
        /*0032*/ 	.short	(.L_13 - .L_12)
	.align		4
.L_12:
        /*0034*/ 	.word	index@(attn_fwd)
        /*0038*/ 	.word	0x00000000


	//----- nvinfo : EIATTR_MIN_STACK_SIZE
	.align		4
.L_13:
        /*003c*/ 	.byte	0x04, 0x12
        /*003e*/ 	.short	(.L_15 - .L_14)
	.align		4
.L_14:
        /*0040*/ 	.word	index@(attn_fwd)
        /*0044*/ 	.word	0x00000000
.L_15:


//--------------------- .nv.info.attn_fwd         --------------------------
	.section	.nv.info.attn_fwd,"",@"SHT_CUDA_INFO"
	.sectionflags	@""
	.align	4


	//----- nvinfo : EIATTR_CUDA_API_VERSION
	.align		4
        /*0000*/ 	.byte	0x04, 0x37
        /*0002*/ 	.short	(.L_17 - .L_16)
.L_16:
        /*0004*/ 	.word	0x00000081


	//----- nvinfo : EIATTR_KPARAM_INFO
	.align		4
.L_17:
        /*0008*/ 	.byte	0x04, 0x17
        /*000a*/ 	.short	(.L_19 - .L_18)
.L_18:
        /*000c*/ 	.word	0x00000000
        /*0010*/ 	.short	0x0019
        /*0012*/ 	.short	0x0080
        /*0014*/ 	.byte	0x00, 0xf4, 0x21, 0x00


	//----- nvinfo : EIATTR_KPARAM_INFO
	.align		4
.L_19:
        /*0018*/ 	.byte	0x04, 0x17
        /*001a*/ 	.short	(.L_21 - .L_20)
.L_20:
        /*001c*/ 	.word	0x00000000
        /*0020*/ 	.short	0x0018
        /*0022*/ 	.short	0x0078
        /*0024*/ 	.byte	0x00, 0xf4, 0x21, 0x00


	//----- nvinfo : EIATTR_KPARAM_INFO
	.align		4
.L_21:
        /*0028*/ 	.byte	0x04, 0x17
        /*002a*/ 	.short	(.L_23 - .L_22)
.L_22:
        /*002c*/ 	.word	0x00000000
        /*0030*/ 	.short	0x0017
        /*0032*/ 	.short	0x0070
        /*0034*/ 	.byte	0x00, 0xf0, 0x11, 0x00


	//----- nvinfo : EIATTR_KPARAM_INFO
	.align		4
.L_23:
        /*0038*/ 	.byte	0x04, 0x17
        /*003a*/ 	.short	(.L_25 - .L_24)
.L_24:
        /*003c*/ 	.word	0x00000000
        /*0040*/ 	.short	0x0016
        /*0042*/ 	.short	0x006c
        /*0044*/ 	.byte	0x00, 0xf0, 0x11, 0x00


	//----- nvinfo : EIATTR_KPARAM_INFO
	.align		4
.L_25:
        /*0048*/ 	.byte	0x04, 0x17
        /*004a*/ 	.short	(.L_27 - .L_26)
.L_26:
        /*004c*/ 	.word	0x00000000
        /*0050*/ 	.short	0x0015
        /*0052*/ 	.short	0x0068
        /*0054*/ 	.byte	0x00, 0xf0, 0x11, 0x00


	//----- nvinfo : EIATTR_KPARAM_INFO
	.align		4
.L_27:
        /*0058*/ 	.byte	0x04, 0x17
        /*005a*/ 	.short	(.L_29 - .L_28)
.L_28:
        /*005c*/ 	.word	0x00000000
        /*0060*/ 	.short	0x0014
        /*0062*/ 	.short	0x0064
        /*0064*/ 	.byte	0x00, 0xf0, 0x11, 0x00


	//----- nvinfo : EIATTR_KPARAM_INFO
	.align		4
.L_29:
        /*0068*/ 	.byte	0x04, 0x17
        /*006a*/ 	.short	(.L_31 - .L_30)
.L_30:
        /*006c*/ 	.word	0x00000000
        /*0070*/ 	.short	0x0013
        /*0072*/ 	.short	0x0060
        /*0074*/ 	.byte	0x00, 0xf0, 0x11, 0x00


	//----- nvinfo : EIATTR_KPARAM_INFO
	.align		4
.L_31:
        /*0078*/ 	.byte	0x04, 0x17
        /*007a*/ 	.short	(.L_33 - .L_32)
.L_32:
        /*007c*/ 	.word	0x00000000
        /*0080*/ 	.short	0x0012
        /*0082*/ 	.short	0x005c
        /*0084*/ 	.byte	0x00, 0xf0, 0x11, 0x00


	//----- nvinfo : EIATTR_KPARAM_INFO
	.align		4
.L_33:
        /*0088*/ 	.byte	0x04, 0x17
        /*008a*/ 	.short	(.L_35 - .L_34)
.L_34:
        /*008c*/ 	.word	0x00000000
        /*0090*/ 	.short	0x0011
        /*0092*/ 	.short	0x0058
        /*0094*/ 	.byte	0x00, 0xf0, 0x11, 0x00


	//----- nvinfo : EIATTR_KPARAM_INFO
	.align		4
.L_35:
        /*0098*/ 	.byte	0x04, 0x17
        /*009a*/ 	.short	(.L_37 - .L_36)
.L_36:
        /*009c*/ 	.word	0x00000000
        /*00a0*/ 	.short	0x0010
        /*00a2*/ 	.short	0x0054
        /*00a4*/ 	.byte	0x00, 0xf0, 0x11, 0x00


	//----- nvinfo : EIATTR_KPARAM_INFO
	.align		4
.L_37:
        /*00a8*/ 	.byte	0x04, 0x17
        /*00aa*/ 	.short	(.L_39 - .L_38)
.L_38:
        /*00ac*/ 	.word	0x00000000
        /*00b0*/ 	.short	0x000f
        /*00b2*/ 	.short	0x0050
        /*00b4*/ 	.byte	0x00, 0xf0, 0x11, 0x00


	//----- nvinfo : EIATTR_KPARAM_INFO
	.align		4
.L_39:
        /*00b8*/ 	.byte	0x04, 0x17
        /*00ba*/ 	.short	(.L_41 - .L_40)
.L_40:
        /*00bc*/ 	.word	0x00000000
        /*00c0*/ 	.short	0x000e
        /*00c2*/ 	.short	0x004c
        /*00c4*/ 	.byte	0x00, 0xf0, 0x11, 0x00


	//----- nvinfo : EIATTR_KPARAM_INFO
	.align		4
.L_41:
        /*00c8*/ 	.byte	0x04, 0x17
        /*00ca*/ 	.short	(.L_43 - .L_42)
.L_42:
        /*00cc*/ 	.word	0x00000000
        /*00d0*/ 	.short	0x000d
        /*00d2*/ 	.short	0x0048
        /*00d4*/ 	.byte	0x00, 0xf0, 0x11, 0x00


	//----- nvinfo : EIATTR_KPARAM_INFO
	.align		4
.L_43:
        /*00d8*/ 	.byte	0x04, 0x17
        /*00da*/ 	.short	(.L_45 - .L_44)
.L_44:
        /*00dc*/ 	.word	0x00000000
        /*00e0*/ 	.short	0x000c
        /*00e2*/ 	.short	0x0044
        /*00e4*/ 	.byte	0x00, 0xf0, 0x11, 0x00


	//----- nvinfo : EIATTR_KPARAM_INFO
	.align		4
.L_45:
        /*00e8*/ 	.byte	0x04, 0x17
        /*00ea*/ 	.short	(.L_47 - .L_46)
.L_46:
        /*00ec*/ 	.word	0x00000000
        /*00f0*/ 	.short	0x000b
        /*00f2*/ 	.short	0x0040
        /*00f4*/ 	.byte	0x00, 0xf0, 0x11, 0x00


	//----- nvinfo : EIATTR_KPARAM_INFO
	.align		4
.L_47:
        /*00f8*/ 	.byte	0x04, 0x17
        /*00fa*/ 	.short	(.L_49 - .L_48)
.L_48:
        /*00fc*/ 	.word	0x00000000
        /*0100*/ 	.short	0x000a
        /*0102*/ 	.short	0x003c
        /*0104*/ 	.byte	0x00, 0xf0, 0x11, 0x00


	//----- nvinfo : EIATTR_KPARAM_INFO
	.align		4
.L_49:
        /*0108*/ 	.byte	0x04, 0x17
        /*010a*/ 	.short	(.L_51 - .L_50)
.L_50:
        /*010c*/ 	.word	0x00000000
        /*0110*/ 	.short	0x0009
        /*0112*/ 	.short	0x0038
        /*0114*/ 	.byte	0x00, 0xf0, 0x11, 0x00


	//----- nvinfo : EIATTR_KPARAM_INFO
	.align		4
.L_51:
        /*0118*/ 	.byte	0x04, 0x17
        /*011a*/ 	.short	(.L_53 - .L_52)
.L_52:
        /*011c*/ 	.word	0x00000000
        /*0120*/ 	.short	0x0008
        /*0122*/ 	.short	0x0034
        /*0124*/ 	.byte	0x00, 0xf0, 0x11, 0x00


	//----- nvinfo : EIATTR_KPARAM_INFO
	.align		4
.L_53:
        /*0128*/ 	.byte	0x04, 0x17
        /*012a*/ 	.short	(.L_55 - .L_54)
.L_54:
        /*012c*/ 	.word	0x00000000
        /*0130*/ 	.short	0x0007
        /*0132*/ 	.short	0x0030
        /*0134*/ 	.byte	0x00, 0xf0, 0x11, 0x00


	//----- nvinfo : EIATTR_KPARAM_INFO
	.align		4
.L_55:
        /*0138*/ 	.byte	0x04, 0x17
        /*013a*/ 	.short	(.L_57 - .L_56)
.L_56:
        /*013c*/ 	.word	0x00000000
        /*0140*/ 	.short	0x0006
        /*0142*/ 	.short	0x002c
        /*0144*/ 	.byte	0x00, 0xf0, 0x11, 0x00


	//----- nvinfo : EIATTR_KPARAM_INFO
	.align		4
.L_57:
        /*0148*/ 	.byte	0x04, 0x17
        /*014a*/ 	.short	(.L_59 - .L_58)
.L_58:
        /*014c*/ 	.word	0x00000000
        /*0150*/ 	.short	0x0005
        /*0152*/ 	.short	0x0028
        /*0154*/ 	.byte	0x00, 0xf0, 0x11, 0x00


	//----- nvinfo : EIATTR_KPARAM_INFO
	.align		4
.L_59:
        /*0158*/ 	.byte	0x04, 0x17
        /*015a*/ 	.short	(.L_61 - .L_60)
.L_60:
        /*015c*/ 	.word	0x00000000
        /*0160*/ 	.short	0x0004
        /*0162*/ 	.short	0x0020
        /*0164*/ 	.byte	0x00, 0xf4, 0x21, 0x00


	//----- nvinfo : EIATTR_KPARAM_INFO
	.align		4
.L_61:
        /*0168*/ 	.byte	0x04, 0x17
        /*016a*/ 	.short	(.L_63 - .L_62)
.L_62:
        /*016c*/ 	.word	0x00000000
        /*0170*/ 	.short	0x0003
        /*0172*/ 	.short	0x0018
        /*0174*/ 	.byte	0x00, 0xf4, 0x21, 0x00


	//----- nvinfo : EIATTR_KPARAM_INFO
	.align		4
.L_63:
        /*0178*/ 	.byte	0x04, 0x17
        /*017a*/ 	.short	(.L_65 - .L_64)
.L_64:
        /*017c*/ 	.word	0x00000000
        /*0180*/ 	.short	0x0002
        /*0182*/ 	.short	0x0010
        /*0184*/ 	.byte	0x00, 0xf4, 0x21, 0x00


	//----- nvinfo : EIATTR_KPARAM_INFO
	.align		4
.L_65:
        /*0188*/ 	.byte	0x04, 0x17
        /*018a*/ 	.short	(.L_67 - .L_66)
.L_66:
        /*018c*/ 	.word	0x00000000
        /*0190*/ 	.short	0x0001
        /*0192*/ 	.short	0x0008
        /*0194*/ 	.byte	0x00, 0xf4, 0x21, 0x00


	//----- nvinfo : EIATTR_KPARAM_INFO
	.align		4
.L_67:
        /*0198*/ 	.byte	0x04, 0x17
        /*019a*/ 	.short	(.L_69 - .L_68)
.L_68:
        /*019c*/ 	.word	0x00000000
        /*01a0*/ 	.short	0x0000
        /*01a2*/ 	.short	0x0000
        /*01a4*/ 	.byte	0x00, 0xf4, 0x21, 0x00


	//----- nvinfo : EIATTR_AT_ENTRY_FRAGMENTS
	.align		4
.L_69:
        /*01a8*/ 	.byte	0x04, 0x4f
        /*01aa*/ 	.short	(.L_71 - .L_70)


	//   ....[0]....
.L_70:
        /*01ac*/ 	.word	0x00000004


	//----- nvinfo : EIATTR_RESERVED_SMEM_USED
	.align		4
.L_71:
        /*01b0*/ 	.byte	0x01, 0x41
	.zero		2


	//----- nvinfo : EIATTR_SPARSE_MMA_MASK
	.align		4
        /*01b4*/ 	.byte	0x03, 0x50
        /*01b6*/ 	.short	0x0000


	//----- nvinfo : EIATTR_TCGEN05_1CTA_USED
	.align		4
        /*01b8*/ 	.byte	0x01, 0x51
	.zero		2


	//----- nvinfo : EIATTR_MAXREG_COUNT
	.align		4
        /*01bc*/ 	.byte	0x03, 0x1b
        /*01be*/ 	.short	0x00ff


	//----- nvinfo : EIATTR_NUM_BARRIERS
	.align		4
        /*01c0*/ 	.byte	0x02, 0x4c
        /*01c2*/ 	.byte	0x01
	.zero		1


	//----- nvinfo : EIATTR_INT_WARP_WIDE_INSTR_OFFSETS
	.align		4
        /*01c4*/ 	.byte	0x04, 0x31
        /*01c6*/ 	.short	(.L_73 - .L_72)


	//   ....[0]....
.L_72:
        /*01c8*/ 	.word	0x000023d0


	//   ....[1]....
        /*01cc*/ 	.word	0x000023e0


	//   ....[2]....
        /*01d0*/ 	.word	0x000025f0


	//   ....[3]....
        /*01d4*/ 	.word	0x00002930


	//   ....[4]....
        /*01d8*/ 	.word	0x000048c0


	//   ....[5]....
        /*01dc*/ 	.word	0x00008a30


	//   ....[6]....
        /*01e0*/ 	.word	0x00008a80


	//----- nvinfo : EIATTR_COOP_GROUP_MASK_REGIDS
	.align		4
.L_73:
        /*01e4*/ 	.byte	0x04, 0x29
        /*01e6*/ 	.short	(.L_75 - .L_74)


	//   ....[0]....
.L_74:
        /*01e8*/ 	.word	0xffffffff


	//   ....[1]....
        /*01ec*/ 	.word	0xffffffff


	//   ....[2]....
        /*01f0*/ 	.word	0xffffffff


	//   ....[3]....
        /*01f4*/ 	.word	0xffffffff


	//----- nvinfo : EIATTR_COOP_GROUP_INSTR_OFFSETS
	.align		4
.L_75:
        /*01f8*/ 	.byte	0x04, 0x28
        /*01fa*/ 	.short	(.L_77 - .L_76)


	//   ....[0]....
.L_76:
        /*01fc*/ 	.word	0x00000050


	//   ....[1]....
        /*0200*/ 	.word	0x00000310


	//   ....[2]....
        /*0204*/ 	.word	0x000088c0


	//   ....[3]....
        /*0208*/ 	.word	0x00008b30


	//----- nvinfo : EIATTR_VRC_CTA_INIT_COUNT
	.align		4
.L_77:
        /*020c*/ 	.byte	0x02, 0x4a
        /*020e*/ 	.byte	0x80
	.zero		1


	//----- nvinfo : EIATTR_MBARRIER_INSTR_OFFSETS
	.align		4
        /*0210*/ 	.byte	0x04, 0x39
        /*0212*/ 	.short	(.L_79 - .L_78)


	//   ....[0]....
.L_78:
        /*0214*/ 	.word	0x00002470
        /*0218*/ 	.word	0x000000ff
        /*021c*/ 	.word	0x00000000
        /*0220*/ 	.short	0x0100
        /*0222*/ 	.byte	0x0f
	.zero		1


	//   ....[1]....
        /*0224*/ 	.word	0x00002910
        /*0228*/ 	.word	0x000000ff
        /*022c*/ 	.word	0x00007008
        /*0230*/ 	.short	0x0100
        /*0232*/ 	.byte	0x0c
	.zero		1


	//   ....[2]....
        /*0234*/ 	.word	0x00002cd0
        /*0238*/ 	.word	0x000000ff
        /*023c*/ 	.word	0x00005000
        /*0240*/ 	.short	0x0100
        /*0242*/ 	.byte	0x0c
	.zero		1


	//   ....[3]....
        /*0244*/ 	.word	0x00002f30
        /*0248*/ 	.word	0x000000ff
        /*024c*/ 	.word	0x00005000
        /*0250*/ 	.short	0x010a
        /*0252*/ 	.byte	0x0c
	.zero		1


	//   ....[4]....
        /*0254*/ 	.word	0x00002f70
        /*0258*/ 	.word	0x000000ff
        /*025c*/ 	.word	0x00005000
        /*0260*/ 	.short	0x0108
        /*0262*/ 	.byte	0x0c
	.zero		1


	//   ....[5]....
        /*0264*/ 	.word	0x00004a00
        /*0268*/ 	.word	0x000000ff
        /*026c*/ 	.word	0x00007010
        /*0270*/ 	.short	0x0100
        /*0272*/ 	.byte	0x0c
	.zero		1


	//   ....[6]....
        /*0274*/ 	.word	0x00004b80
        /*0278*/ 	.word	0x000000ff
        /*027c*/ 	.word	0x00007010
        /*0280*/ 	.short	0x010a
        /*0282*/ 	.byte	0x0c
	.zero		1


	//   ....[7]....
        /*0284*/ 	.word	0x00004bf0
        /*0288*/ 	.word	0x000000ff
        /*028c*/ 	.word	0x00007010
        /*0290*/ 	.short	0x0108
        /*0292*/ 	.byte	0x0c
	.zero		1


	//   ....[8]....
        /*0294*/ 	.word	0x00004c10
        /*0298*/ 	.word	0x000000ff
        /*029c*/ 	.word	0x00000000
        /*02a0*/ 	.short	0x010a
        /*02a2*/ 	.byte	0x0f
	.zero		1


	//   ....[9]....
        /*02a4*/ 	.word	0x00006350
        /*02a8*/ 	.word	0x000000ff
        /*02ac*/ 	.word	0x00000000
        /*02b0*/ 	.short	0x010a
        /*02b2*/ 	.byte	0x0f
	.zero		1


	//   ....[10]....
        /*02b4*/ 	.word	0x000064c0
        /*02b8*/ 	.word	0x000000ff
        /*02bc*/ 	.word	0x00007000
        /*02c0*/ 	.short	0x0108
        /*02c2*/ 	.byte	0x0c
	.zero		1


	//   ....[11]....
        /*02c4*/ 	.word	0x00006550
        /*02c8*/ 	.word	0x000000ff
        /*02cc*/ 	.word	0x00007008
        /*02d0*/ 	.short	0x0108
        /*02d2*/ 	.byte	0x0c
	.zero		1


	//   ....[12]....
        /*02d4*/ 	.word	0x00008b50
        /*02d8*/ 	.word	0x000000ff
        /*02dc*/ 	.word	0x00005000
        /*02e0*/ 	.short	0x010a
        /*02e2*/ 	.byte	0x0c
	.zero		1


	//   ....[13]....
        /*02e4*/ 	.word	0x00008b80
        /*02e8*/ 	.word	0x000000ff
        /*02ec*/ 	.word	0x00007010
        /*02f0*/ 	.short	0x010a
        /*02f2*/ 	.byte	0x0c
	.zero		1


	//   ....[14]....
        /*02f4*/ 	.word	0x00008bb0
        /*02f8*/ 	.word	0x000000ff
        /*02fc*/ 	.word	0x00000000
        /*0300*/ 	.short	0x010a
        /*0302*/ 	.byte	0x0f
	.zero		1


	//   ....[15]....
        /*0304*/ 	.word	0x00008be0
        /*0308*/ 	.word	0x000000ff
        /*030c*/ 	.word	0x00000000
        /*0310*/ 	.short	0x010a
        /*0312*/ 	.byte	0x0f
	.zero		1


	//----- nvinfo : EIATTR_NUM_MBARRIERS
	.align		4
.L_79:
        /*0314*/ 	.byte	0x03, 0x38
        /*0316*/ 	.short	0xffff


	//----- nvinfo : EIATTR_EXIT_INSTR_OFFSETS
	.align		4
        /*0318*/ 	.byte	0x04, 0x1c
        /*031a*/ 	.short	(.L_81 - .L_80)


	//   ....[0]....
.L_80:
        /*031c*/ 	.word	0x00008b40


	//----- nvinfo : EIATTR_REQNTID
	.align		4
.L_81:
        /*0320*/ 	.byte	0x04, 0x10
        /*0322*/ 	.short	(.L_83 - .L_82)
.L_82:
        /*0324*/ 	.word	0x00000080
        /*0328*/ 	.word	0x00000001
        /*032c*/ 	.word	0x00000001


	//----- nvinfo : EIATTR_CRS_STACK_SIZE
	.align		4
.L_83:
        /*0330*/ 	.byte	0x04, 0x1e
        /*0332*/ 	.short	(.L_85 - .L_84)
.L_84:
        /*0334*/ 	.word	0x00000000


	//----- nvinfo : EIATTR_CBANK_PARAM_SIZE
	.align		4
.L_85:
        /*0338*/ 	.byte	0x03, 0x19
        /*033a*/ 	.short	0x0088


	//----- nvinfo : EIATTR_PARAM_CBANK
	.align		4
        /*033c*/ 	.byte	0x04, 0x0a
        /*033e*/ 	.short	(.L_87 - .L_86)
	.align		4
.L_86:
        /*0340*/ 	.word	index@(.nv.constant0.attn_fwd)
        /*0344*/ 	.short	0x0380
        /*0346*/ 	.short	0x0088


	//----- nvinfo : EIATTR_SW_WAR
	.align		4
.L_87:
        /*0348*/ 	.byte	0x04, 0x36
        /*034a*/ 	.short	(.L_89 - .L_88)
.L_88:
        /*034c*/ 	.word	0x00000008
.L_89:


//--------------------- .nv.compat                --------------------------
	.section	.nv.compat,"",@"SHT_CUDA_COMPAT_INFO"
	.align	4
        /*0000*/ 	.byte	0x02, 0x02, 0x02, 0x00, 0x02, 0x05, 0x05, 0x00, 0x02, 0x03, 0x00, 0x00, 0x02, 0x06, 0x01, 0x00


//--------------------- .nv.callgraph             --------------------------
	.section	.nv.callgraph,"",@"SHT_CUDA_CALLGRAPH"
	.align	4
	.sectionentsize	8
	.align		4
        /*0000*/ 	.word	0x00000000
	.align		4
        /*0004*/ 	.word	0xffffffff
	.align		4
        /*0008*/ 	.word	0x00000000
	.align		4
        /*000c*/ 	.word	0xfffffffe
	.align		4
        /*0010*/ 	.word	0x00000000
	.align		4
        /*0014*/ 	.word	0xfffffffd
	.align		4
        /*0018*/ 	.word	0x00000000
	.align		4
        /*001c*/ 	.word	0xfffffffc


//--------------------- .nv.constant4             --------------------------
	.section	.nv.constant4,"a",@progbits
	.align	8
	.align		8
.nv.constant4:
        /*0000*/ 	.dword	_$_str


//--------------------- .text.attn_fwd            --------------------------
	.section	.text.attn_fwd,"ax",@progbits
	.align	128
        .global         attn_fwd
        .type           attn_fwd,@function
        .size           attn_fwd,(.L_x_28 - attn_fwd)
        .other          attn_fwd,@"STO_CUDA_ENTRY STV_DEFAULT"
attn_fwd:
.text.attn_fwd:
[----:B------:R-:W0:Y:S01]  /*0000*/  LDC R1, c[0x0][0x37c] ;  /* 0x0000df00ff017b82 */ /* 0x000e220000000800 */
[----:B------:R-:W1:Y:S02]  /*0010*/  S2R R4, SR_TID.X ;  /* 0x0000000000047919 */ /* 0x000e640000002100 */
[----:B-1----:R-:W-:-:S13]  /*0020*/  ISETP.GE.U32.AND P0, PT, R4, 0x20, PT ;  /* 0x000000200400780c */ /* 0x002fda0003f06070 */
[----:B------:R-:W-:Y:S05]  /*0030*/  @P0 BRA `(.L_x_0) ;  /* 0x0000000000b80947 */ /* 0x000fea0003800000 */
[----:B------:R-:W1:Y:S01]  /*0040*/  S2UR UR6, SR_CgaCtaId ;  /* 0x00000000000679c3 */ /* 0x000e620000008800 */
[----:B------:R-:W-:Y:S01]  /*0050*/  NOP ;  /* 0x0000000000007918 */ /* 0x000fe20000000000 */
[----:B------:R-:W-:Y:S02]  /*0060*/  UMOV UR4, 0x40 ;  /* 0x0000004000047882 */ /* 0x000fe40000000000 */
[----:B-1----:R-:W-:-:S09]  /*0070*/  ULEA UR4, UR6, UR4, 0x18 ;  /* 0x0000000406047291 */ /* 0x002fd2000f8ec0ff */
[----:B------:R-:W1:Y:S01]  /*0080*/  LDS.U8 R0, [UR4] ;  /* 0x00000004ff007984 */ /* 0x000e620008000000 */
[----:B------:R-:W-:Y:S02]  /*0090*/  UMOV UR4, 0x400 ;  /* 0x0000040000047882 */ /* 0x000fe40000000000 */
[----:B------:R-:W-:Y:S01]  /*00a0*/  ULEA UR4, UR6, UR4, 0x18 ;  /* 0x0000000406047291 */ /* 0x000fe2000f8ec0ff */
[----:B-1----:R-:W-:-:S13]  /*00b0*/  ISETP.NE.AND P1, PT, R0, RZ, PT ;  /* 0x000000ff0000720c */ /* 0x002fda0003f25270 */
[----:B------:R-:W-:Y:S05]  /*00c0*/  @P1 BRA `(.L_x_1) ;  /* 0x00000000007c1947 */ /* 0x000fea0003800000 */
[----:B------:R-:W-:-:S13]  /*00d0*/  ELECT P1, URZ, PT ;  /* 0x0000000000ff782f */ /* 0x000fda0003820000 */
[----:B------:R-:W-:Y:S05]  /*00e0*/  @!P1 BRA `(.L_x_2) ;  /* 0x0000000000849947 */ /* 0x000fea0003800000 */
[----:B------:R-:W-:Y:S01]  /*00f0*/  UMOV UR5, 0x4 ;  /* 0x0000000400057882 */ /* 0x000fe20000000000 */
[----:B------:R-:W-:Y:S01]  /*0100*/  HFMA2 R6, -RZ, RZ, 0, 5.9604644775390625e-08 ;  /* 0x00000001ff067431 */ /* 0x000fe200000001ff */
[----:B------:R-:W-:-:S03]  /*0110*/  MOV R5, 0xf ;  /* 0x0000000f00057802 */ /* 0x000fc60000000f00 */
[----:B------:R-:W-:Y:S04]  /*0120*/  DEPBAR.LE SB1, 0x36 ;  /* 0x00009d800000791a */ /* 0x000fe80000000000 */
[----:B------:R-:W1:Y:S02]  /*0130*/  UTCATOMSWS.FIND_AND_SET.ALIGN UP0, UR5, UR5 ;  /* 0x00000005000575e3 */ /* 0x000e640008000800 */
[----:B-1----:R-:W-:-:S04]  /*0140*/  PLOP3.LUT P1, PT, PT, PT, UP0, 0x80, 0x8 ;  /* 0x000000000008781c */ /* 0x002fc80003f2f008 */
[----:B------:R-:W-:-:S04]  /*0150*/  SEL R0, RZ, 0xffffffff, !P1 ;  /* 0xffffffffff007807 */ /* 0x000fc80004800000 */
[----:B------:R-:W-:Y:S02]  /*0160*/  ISETP.NE.AND P1, PT, R0, RZ, PT ;  /* 0x000000ff0000720c */ /* 0x000fe40003f25270 */
[----:B------:R-:W-:-:S11]  /*0170*/  MOV R0, UR5 ;  /* 0x0000000500007c02 */ /* 0x000fd60008000f00 */
[----:B------:R-:W-:Y:S05]  /*0180*/  @P1 BRA `(.L_x_3) ;  /* 0x0000000000241947 */ /* 0x000fea0003800000 */
.L_x_4:
[----:B------:R-:W-:Y:S05]  /*0190*/  NANOSLEEP 0x64 ;  /* 0x000000640000795d */ /* 0x000fea0003800000 */
[----:B------:R-:W-:-:S05]  /*01a0*/  UMOV UR5, 0x4 ;  /* 0x0000000400057882 */ /* 0x000fca0000000000 */
[----:B------:R-:W-:Y:S04]  /*01b0*/  DEPBAR.LE SB1, 0x36 ;  /* 0x00009d800000791a */ /* 0x000fe80000000000 */
[----:B------:R-:W1:Y:S02]  /*01c0*/  UTCATOMSWS.FIND_AND_SET.ALIGN UP0, UR5, UR5 ;  /* 0x00000005000575e3 */ /* 0x000e640008000800 */
[----:B-1----:R-:W-:-:S04]  /*01d0*/  PLOP3.LUT P1, PT, PT, PT, UP0, 0x80, 0x8 ;  /* 0x000000000008781c */ /* 0x002fc80003f2f008 */
[----:B------:R-:W-:-:S04]  /*01e0*/  SEL R0, RZ, 0xffffffff, !P1 ;  /* 0xffffffffff007807 */ /* 0x000fc80004800000 */
[----:B------:R-:W-:Y:S02]  /*01f0*/  ISETP.NE.AND P1, PT, R0, RZ, PT ;  /* 0x000000ff0000720c */ /* 0x000fe40003f25270 */
[----:B------:R-:W-:-:S11]  /*0200*/  MOV R0, UR5 ;  /* 0x0000000500007c02 */ /* 0x000fd60008000f00 */
[----:B------:R-:W-:Y:S05]  /*0210*/  @!P1 BRA `(.L_x_4) ;  /* 0xfffffffc00dc9947 */ /* 0x000fea000383ffff */
.L_x_3:
[----:B------:R-:W-:Y:S01]  /*0220*/  IADD3 R3, PT, PT, R0, 0x10, RZ ;  /* 0x0000001000037810 */ /* 0x000fe20007ffe0ff */
[----:B------:R-:W-:Y:S01]  /*0230*/  UMOV UR5, 0x50 ;  /* 0x0000005000057882 */ /* 0x000fe20000000000 */
[----:B------:R-:W-:Y:S01]  /*0240*/  SHF.L.U32 R2, R5, R0, RZ ;  /* 0x0000000005027219 */ /* 0x000fe200000006ff */
[----:B------:R-:W-:Y:S01]  /*0250*/  ULEA UR5, UR6, UR5, 0x18 ;  /* 0x0000000506057291 */ /* 0x000fe2000f8ec0ff */
[----:B------:R-:W-:Y:S02]  /*0260*/  SHF.L.U32 R3, R6, R3, RZ ;  /* 0x0000000306037219 */ /* 0x000fe400000006ff */
[----:B------:R-:W-:Y:S02]  /*0270*/  SHF.L.U32 R0, R0, 0x5, RZ ;  /* 0x0000000500007819 */ /* 0x000fe400000006ff */
[----:B------:R-:W-:-:S05]  /*0280*/  LOP3.LUT R2, R3, R2, RZ, 0xfc, !PT ;  /* 0x0000000203027212 */ /* 0x000fca00078efcff */
[----:B------:R1:W-:Y:S04]  /*0290*/  ATOMS.OR RZ, [UR5], R2 ;  /* 0x00000002ffff798c */ /* 0x0003e8000b000005 */
[----:B------:R1:W-:Y:S01]  /*02a0*/  STS [UR4], R0 ;  /* 0x00000000ff007988 */ /* 0x0003e20008000804 */
[----:B------:R-:W-:Y:S05]  /*02b0*/  BRA `(.L_x_2) ;  /* 0x0000000000107947 */ /* 0x000fea0003800000 */
.L_x_1:
[----:B------:R-:W-:Y:S02]  /*02c0*/  MOV R0, 0xffffffff ;  /* 0xffffffff00007802 */ /* 0x000fe40000000f00 */
[----:B------:R-:W-:-:S03]  /*02d0*/  MOV R2, 0x300 ;  /* 0x0000030000027802 */ /* 0x000fc60000000f00 */
[----:B------:R1:W-:Y:S04]  /*02e0*/  STS [UR4], R0 ;  /* 0x00000000ff007988 */ /* 0x0003e80008000804 */
[----:B01----:R-:W-:Y:S05]  /*02f0*/  CALL.REL.NOINC `($__internal_1_$__cuda_sm10x_tcgen05_guardrail_trap_phase_invalid_during_alloc) ;  /* 0x0000008800507944 */ /* 0x003fea0003c00000 */
.L_x_2:
[----:B------:R-:W-:Y:S05]  /*0300*/  WARPSYNC.ALL ;  /* 0x0000000000007948 */ /* 0x000fea0003800000 */
[----:B------:R-:W-:Y:S01]  /*0310*/  NOP ;  /* 0x0000000000007918 */ /* 0x000fe20000000000 */
.L_x_0:
[----:B------:R-:W2:Y:S01]  /*0320*/  S2R R3, SR_CTAID.X ;  /* 0x0000000000037919 */ /* 0x000ea20000002500 */
[----:B------:R-:W3:Y:S01]  /*0330*/  S2UR UR8, SR_CgaCtaId ;  /* 0x00000000000879c3 */ /* 0x000ee20000008800 */
[----:B------:R-:W4:Y:S01]  /*0340*/  LDCU.64 UR4, c[0x0][0x3b0] ;  /* 0x00007600ff0477ac */ /* 0x000f220008000a00 */
[----:B-1----:R-:W-:Y:S01]  /*0350*/  LOP3.LUT R0, R4, 0x7f, RZ, 0xc0, !PT ;  /* 0x0000007f04007812 */ /* 0x002fe200078ec0ff */
[----:B------:R-:W1:Y:S05]  /*0360*/  LDCU.64 UR6, c[0x0][0x3b0] ;  /* 0x00007600ff0677ac */ /* 0x000e6a0008000a00 */
[----:B------:R-:W4:Y:S01]  /*0370*/  S2UR UR9, SR_CTAID.Y ;  /* 0x00000000000979c3 */ /* 0x000f220000002600 */
[----:B------:R-:W-:Y:S01]  /*0380*/  UMOV UR12, 0x400 ;  /* 0x00000400000c7882 */ /* 0x000fe20000000000 */
[----:B------:R-:W0:Y:S06]  /*0390*/  LDCU.64 UR34, c[0x0][0x358] ;  /* 0x00006b00ff2277ac */ /* 0x000e2c0008000a00 */
[----:B------:R-:W0:Y:S08]  /*03a0*/  LDC.64 R10, c[0x0][0x380] ;  /* 0x0000e000ff0a7b82 */ /* 0x000e300000000a00 */
[----:B------:R-:W0:Y:S01]  /*03b0*/  LDC.64 R8, c[0x0][0x380] ;  /* 0x0000e000ff087b82 */ /* 0x000e220000000a00 */
[----:B---3--:R-:W-:-:S07]  /*03c0*/  ULEA UR12, UR8, UR12, 0x18 ;  /* 0x0000000c080c7291 */ /* 0x008fce000f8ec0ff */
[----:B------:R-:W-:Y:S01]  /*03d0*/  BAR.SYNC.DEFER_BLOCKING 0x0 ;  /* 0x0000000000007b1d */ /* 0x000fe20000010000 */
[----:B--2---:R-:W-:-:S07]  /*03e0*/  LEA R0, R3, R0, 0x7 ;  /* 0x0000000003007211 */ /* 0x004fce00078e38ff */
[----:B------:R-:W2:Y:S01]  /*03f0*/  LDC R2, c[0x0][0x3b8] ;  /* 0x0000ee00ff027b82 */ /* 0x000ea20000000800 */
[----:B----4-:R-:W-:Y:S02]  /*0400*/  UIMAD UR4, UR9, UR4, URZ ;  /* 0x00000004090472a4 */ /* 0x010fe4000f8e02ff */
[----:B-1----:R-:W-:Y:S01]  /*0410*/  UIMAD UR6, UR9, UR6, URZ ;  /* 0x00000006090672a4 */ /* 0x002fe2000f8e02ff */
[----:B------:R-:W-:Y:S01]  /*0420*/  IMAD R3, R0, UR5, RZ ;  /* 0x0000000500037c24 */ /* 0x000fe2000f8e02ff */
[----:B------:R-:W-:Y:S02]  /*0430*/  USHF.L.U32 UR10, UR4, 0x1, URZ ;  /* 0x00000001040a7899 */ /* 0x000fe400080006ff */
[----:B------:R-:W-:Y:S01]  /*0440*/  UIMAD.WIDE UR4, UR4, 0x2, URZ ;  /* 0x00000002040478a5 */ /* 0x000fe2000f8e02ff */
[C---:B------:R-:W-:Y:S01]  /*0450*/  IMAD.HI R12, R3.reuse, 0x2, RZ ;  /* 0x00000002030c7827 */ /* 0x040fe200078e02ff */
[----:B------:R-:W-:-:S03]  /*0460*/  SHF.L.U32 R7, R3, 0x1, RZ ;  /* 0x0000000103077819 */ /* 0x000fc600000006ff */
[----:B------:R-:W-:Y:S01]  /*0470*/  IMAD R3, R0, UR7, RZ ;  /* 0x0000000700037c24 */ /* 0x000fe2000f8e02ff */
[----:B------:R-:W-:Y:S01]  /*0480*/  USHF.L.U32 UR7, UR6, 0x1, URZ ;  /* 0x0000000106077899 */ /* 0x000fe200080006ff */
[----:B0-----:R-:W-:-:S03]  /*0490*/  IADD3 R6, P2, P1, R7, UR10, R10 ;  /* 0x0000000a07067c10 */ /* 0x001fc6000f95e00a */
[----:B------:R-:W-:Y:S01]  /*04a0*/  SHF.L.U32 R89, R3, 0x1, RZ ;  /* 0x0000000103597819 */ /* 0x000fe200000006ff */
[----:B------:R-:W0:Y:S01]  /*04b0*/  LDS R142, [UR12] ;  /* 0x0000000cff8e7984 */ /* 0x000e220008000800 */
[----:B------:R-:W-:Y:S01]  /*04c0*/  IADD3.X R7, PT, PT, R12, UR5, R11, P2, P1 ;  /* 0x000000050c077c10 */ /* 0x000fe200097e240b */
[----:B------:R-:W-:Y:S01]  /*04d0*/  BAR.SYNC.DEFER_BLOCKING 0x0 ;  /* 0x0000000000007b1d */ /* 0x000fe20000010000 */
[----:B------:R-:W-:Y:S01]  /*04e0*/  UIMAD.WIDE UR4, UR6, 0x2, URZ ;  /* 0x00000002060478a5 */ /* 0x000fe2000f8e02ff */
[----:B------:R-:W-:Y:S01]  /*04f0*/  IADD3 R89, P1, P2, R89, UR7, R8 ;  /* 0x0000000759597c10 */ /* 0x000fe2000fa3e008 */
[----:B------:R-:W-:-:S04]  /*0500*/  IMAD.HI R8, R3, 0x2, RZ ;  /* 0x0000000203087827 */ /* 0x000fc800078e02ff */
[----:B--2---:R-:W-:Y:S01]  /*0510*/  IMAD R12, R2, 0x52, RZ ;  /* 0x00000052020c7824 */ /* 0x004fe200078e02ff */
[----:B------:R-:W-:Y:S01]  /*0520*/  IADD3.X R3, PT, PT, R8, UR5, R9, P1, P2 ;  /* 0x0000000508037c10 */ /* 0x000fe20008fe4409 */
[C---:B------:R-:W-:Y:S02]  /*0530*/  IMAD R16, R2.reuse, 0x62, RZ ;  /* 0x0000006202107824 */ /* 0x040fe400078e02ff */
[----:B------:R-:W-:Y:S01]  /*0540*/  IMAD R8, R2, 0x6, RZ ;  /* 0x0000000602087824 */ /* 0x000fe200078e02ff */
[-C--:B------:R-:W-:Y:S01]  /*0550*/  IADD3 RZ, P4, PT, R12, R89.reuse, RZ ;  /* 0x000000590cff7210 */ /* 0x080fe20007f9e0ff */
[----:B------:R-:W-:Y:S01]  /*0560*/  IMAD R12, R2, 0xc, RZ ;  /* 0x0000000c020c7824 */ /* 0x000fe200078e02ff */
[-C--:B------:R-:W-:Y:S01]  /*0570*/  IADD3 RZ, P1, PT, R16, R89.reuse, RZ ;  /* 0x0000005910ff7210 */ /* 0x080fe20007f3e0ff */
[----:B------:R-:W-:Y:S01]  /*0580*/  IMAD R14, R2, 0x60, RZ ;  /* 0x00000060020e7824 */ /* 0x000fe200078e02ff */
[-C--:B------:R-:W-:Y:S01]  /*0590*/  IADD3 R138, P2, PT, R8, R89.reuse, RZ ;  /* 0x00000059088a7210 */ /* 0x080fe20007f5e0ff */
[----:B------:R-:W-:Y:S01]  /*05a0*/  IMAD R10, R2, 0x50, RZ ;  /* 0x00000050020a7824 */ /* 0x000fe200078e02ff */
[----:B------:R-:W-:Y:S01]  /*05b0*/  IADD3 R130, P5, PT, R12, R89, RZ ;  /* 0x000000590c827210 */ /* 0x000fe20007fbe0ff */
[----:B------:R-:W-:-:S02]  /*05c0*/  IMAD R16, R2, 0x18, RZ ;  /* 0x0000001802107824 */ /* 0x000fc400078e02ff */
[----:B------:R-:W-:Y:S01]  /*05d0*/  IMAD R18, R2, 0x30, RZ ;  /* 0x0000003002127824 */ /* 0x000fe200078e02ff */
[----:B------:R1:W5:Y:S01]  /*05e0*/  LDG.E.U16 R11, desc[UR34][R6.64] ;  /* 0x00000022060b7981 */ /* 0x000362000c1e1500 */
[-C--:B------:R-:W-:Y:S01]  /*05f0*/  IADD3 RZ, P6, PT, R14, R89.reuse, RZ ;  /* 0x000000590eff7210 */ /* 0x080fe20007fde0ff */
[----:B------:R-:W-:Y:S01]  /*0600*/  IMAD R14, R2, 0x54, RZ ;  /* 0x00000054020e7824 */ /* 0x000fe200078e02ff */
[----:B------:R-:W-:Y:S01]  /*0610*/  IADD3 RZ, P3, PT, R10, R89, RZ ;  /* 0x000000590aff7210 */ /* 0x000fe20007f7e0ff */
[----:B------:R-:W-:Y:S01]  /*0620*/  IMAD R10, R2, 0xa, RZ ;  /* 0x0000000a020a7824 */ /* 0x000fe200078e02ff */
[----:B------:R-:W-:Y:S01]  /*0630*/  LEA.HI.X.SX32 R131, R8, R3, 0x1, P5 ;  /* 0x0000000308837211 */ /* 0x000fe200028f0eff */
[----:B------:R-:W-:Y:S01]  /*0640*/  IMAD R116, R2, 0x70, RZ ;  /* 0x0000007002747824 */ /* 0x000fe200078e02ff */
[----:B------:R-:W-:Y:S01]  /*0650*/  IADD3 R136, P5, PT, R18, R89, RZ ;  /* 0x0000005912887210 */ /* 0x000fe20007fbe0ff */
[C---:B------:R-:W-:Y:S01]  /*0660*/  IMAD R36, R2.reuse, 0x38, RZ ;  /* 0x0000003802247824 */ /* 0x040fe200078e02ff */
[C---:B------:R-:W-:Y:S01]  /*0670*/  SHF.L.U32 R8, R2.reuse, 0x3, RZ ;  /* 0x0000000302087819 */ /* 0x040fe200000006ff */
[C---:B------:R-:W-:Y:S01]  /*0680*/  IMAD R22, R2.reuse, 0x66, RZ ;  /* 0x0000006602167824 */ /* 0x040fe200078e02ff */
[CC--:B-1----:R-:W-:Y:S01]  /*0690*/  LEA R6, R2.reuse, R2.reuse, 0x1 ;  /* 0x0000000202067211 */ /* 0x0c2fe200078e08ff */
[----:B------:R-:W-:Y:S01]  /*06a0*/  IMAD R20, R2, 0x64, RZ ;  /* 0x0000006402147824 */ /* 0x000fe200078e02ff */
[-C--:B------:R-:W-:Y:S01]  /*06b0*/  LEA.HI.X.SX32 R137, R16, R3.reuse, 0x1, P5 ;  /* 0x0000000310897211 */ /* 0x080fe200028f0eff */
[----:B------:R-:W-:Y:S01]  /*06c0*/  IMAD R114, R2, 0x42, RZ ;  /* 0x0000004202727824 */ /* 0x000fe200078e02ff */
[----:B------:R-:W-:Y:S01]  /*06d0*/  LEA.HI.X.SX32 R139, R6, R3, 0x1, P2 ;  /* 0x00000003068b7211 */ /* 0x000fe200010f0eff */
[----:B------:R-:W-:Y:S01]  /*06e0*/  IMAD R24, R2, 0x22, RZ ;  /* 0x0000002202187824 */ /* 0x000fe200078e02ff */
[----:B------:R-:W-:Y:S01]  /*06f0*/  IADD3 R132, P2, PT, R16, R89, RZ ;  /* 0x0000005910847210 */ /* 0x000fe20007f5e0ff */
[C---:B------:R-:W-:Y:S01]  /*0700*/  IMAD R16, R2.reuse, 0x28, RZ ;  /* 0x0000002802107824 */ /* 0x040fe200078e02ff */
[CC--:B------:R-:W-:Y:S01]  /*0710*/  LEA R6, R2.reuse, R2.reuse, 0x2 ;  /* 0x0000000202067211 */ /* 0x0c0fe200078e10ff */
[----:B------:R-:W-:Y:S01]  /*0720*/  IMAD R100, R2, 0x44, RZ ;  /* 0x0000004402647824 */ /* 0x000fe200078e02ff */
[----:B------:R-:W-:Y:S01]  /*0730*/  LEA.HI.X.SX32 R133, R12, R3, 0x1, P2 ;  /* 0x000000030c857211 */ /* 0x000fe200010f0eff */
[----:B------:R-:W-:Y:S01]  /*0740*/  IMAD R50, R2, 0x24, RZ ;  /* 0x0000002402327824 */ /* 0x000fe200078e02ff */
[-C--:B------:R-:W-:Y:S01]  /*0750*/  IADD3 RZ, P2, PT, R14, R89.reuse, RZ ;  /* 0x000000590eff7210 */ /* 0x080fe20007f5e0ff */
[----:B------:R-:W-:Y:S01]  /*0760*/  IMAD R14, R2, 0x14, RZ ;  /* 0x00000014020e7824 */ /* 0x000fe200078e02ff */
[----:B------:R-:W-:Y:S01]  /*0770*/  IADD3 R126, P5, PT, R10, R89, RZ ;  /* 0x000000590a7e7210 */ /* 0x000fe20007fbe0ff */
[----:B------:R-:W-:Y:S01]  /*0780*/  IMAD R46, R2, 0x2a, RZ ;  /* 0x0000002a022e7824 */ /* 0x000fe200078e02ff */
[-C--:B------:R-:W-:Y:S01]  /*0790*/  LEA.HI.X.SX32 R13, R16, R3.reuse, 0x1, P3 ;  /* 0x00000003100d7211 */ /* 0x080fe200018f0eff */
[----:B------:R-:W-:Y:S01]  /*07a0*/  IMAD R64, R2, 0x34, RZ ;  /* 0x0000003402407824 */ /* 0x000fe200078e02ff */
[----:B------:R-:W-:Y:S01]  /*07b0*/  LEA.HI.X.SX32 R127, R6, R3, 0x1, P5 ;  /* 0x00000003067f7211 */ /* 0x000fe200028f0eff */
[----:B------:R-:W-:Y:S01]  /*07c0*/  IMAD R92, R2, 0x74, RZ ;  /* 0x00000074025c7824 */ /* 0x000fe200078e02ff */
[----:B------:R-:W-:Y:S01]  /*07d0*/  IADD3 R128, P5, PT, R14, R89, RZ ;  /* 0x000000590e807210 */ /* 0x000fe20007fbe0ff */
[C---:B------:R-:W-:Y:S01]  /*07e0*/  IMAD R48, R2.reuse, 0x3a, RZ ;  /* 0x0000003a02307824 */ /* 0x040fe200078e02ff */
[C---:B------:R-:W-:Y:S01]  /*07f0*/  SHF.L.U32 R12, R2.reuse, 0x4, RZ ;  /* 0x00000004020c7819 */ /* 0x040fe200000006ff */
[----:B------:R-:W-:Y:S01]  /*0800*/  IMAD R90, R2, 0x46, RZ ;  /* 0x00000046025a7824 */ /* 0x000fe200078e02ff */
[----:B------:R-:W-:Y:S01]  /*0810*/  LEA.HI.X.SX32 R129, R10, R3, 0x1, P5 ;  /* 0x000000030a817211 */ /* 0x000fe200028f0eff */
[----:B------:R-:W-:Y:S01]  /*0820*/  IMAD R10, R2, 0x56, RZ ;  /* 0x00000056020a7824 */ /* 0x000fe200078e02ff */
[-C--:B------:R-:W-:Y:S01]  /*0830*/  IADD3 R124, P5, PT, R16, R89.reuse, RZ ;  /* 0x00000059107c7210 */ /* 0x080fe20007fbe0ff */
[C---:B------:R-:W-:Y:S01]  /*0840*/  IMAD R104, R2.reuse, 0x72, RZ ;  /* 0x0000007202687824 */ /* 0x040fe200078e02ff */
[C---:B------:R-:W-:Y:S01]  /*0850*/  LEA R120, P3, R2.reuse, R89, 0x5 ;  /* 0x0000005902787211 */ /* 0x040fe200078628ff */
[----:B------:R-:W-:Y:S01]  /*0860*/  IMAD R28, R2, 0x23, RZ ;  /* 0x00000023021c7824 */ /* 0x000fe200078e02ff */
[----:B------:R-:W-:Y:S01]  /*0870*/  LEA.HI.X.SX32 R125, R14, R3, 0x1, P5 ;  /* 0x000000030e7d7211 */ /* 0x000fe200028f0eff */
[C---:B------:R-:W-:Y:S01]  /*0880*/  IMAD R14, R2.reuse, 0x19, RZ ;  /* 0x00000019020e7824 */ /* 0x040fe200078e02ff */
[C---:B------:R-:W-:Y:S01]  /*0890*/  LEA R122, P5, R2.reuse, R89, 0x4 ;  /* 0x00000059027a7211 */ /* 0x040fe200078a20ff */
[----:B------:R-:W-:Y:S01]  /*08a0*/  IMAD R26, R2, 0x39, RZ ;  /* 0x00000039021a7824 */ /* 0x000fe200078e02ff */
[-C--:B------:R-:W-:Y:S01]  /*08b0*/  LEA.HI.X.SX32 R15, R18, R3.reuse, 0x1, P6 ;  /* 0x00000003120f7211 */ /* 0x080fe200030f0eff */
[----:B------:R-:W-:Y:S01]  /*08c0*/  IMAD R18, R2, 0x29, RZ ;  /* 0x0000002902127824 */ /* 0x000fe200078e02ff */
[----:B------:R-:W-:Y:S01]  /*08d0*/  LEA.HI.X.SX32 R123, R8, R3, 0x1, P5 ;  /* 0x00000003087b7211 */ /* 0x000fe200028f0eff */
[----:B------:R-:W-:Y:S01]  /*08e0*/  IMAD R32, R2, 0x2b, RZ ;  /* 0x0000002b02207824 */ /* 0x000fe200078e02ff */
[----:B------:R-:W-:Y:S01]  /*08f0*/  IADD3 R116, P5, PT, R116, R89, RZ ;  /* 0x0000005974747210 */ /* 0x000fe20007fbe0ff */
[----:B------:R-:W-:Y:S01]  /*0900*/  IMAD R34, R2, 0x33, RZ ;  /* 0x0000003302227824 */ /* 0x000fe200078e02ff */
[-C--:B------:R-:W-:Y:S01]  /*0910*/  LEA.HI.X.SX32 R121, R12, R3.reuse, 0x1, P3 ;  /* 0x000000030c797211 */ /* 0x080fe200018f0eff */
[----:B------:R-:W-:Y:S01]  /*0920*/  IMAD R12, R2, 0x12, RZ ;  /* 0x00000012020c7824 */ /* 0x000fe200078e02ff */
[----:B------:R-:W-:Y:S01]  /*0930*/  LEA.HI.X.SX32 R117, R36, R3, 0x1, P5 ;  /* 0x0000000324757211 */ /* 0x000fe200028f0eff */
[----:B------:R-:W-:Y:S01]  /*0940*/  IMAD R38, R2, 0x76, RZ ;  /* 0x0000007602267824 */ /* 0x000fe200078e02ff */
[-C--:B------:R-:W-:Y:S01]  /*0950*/  IADD3 RZ, P5, PT, R22, R89.reuse, RZ ;  /* 0x0000005916ff7210 */ /* 0x080fe20007fbe0ff */
[C---:B------:R-:W-:Y:S01]  /*0960*/  IMAD R22, R2.reuse, 0x32, RZ ;  /* 0x0000003202167824 */ /* 0x040fe200078e02ff */
[C---:B------:R-:W-:Y:S01]  /*0970*/  SHF.L.U32 R6, R2.reuse, 0x5, RZ ;  /* 0x0000000502067819 */ /* 0x040fe200000006ff */
[C---:B------:R-:W-:Y:S01]  /*0980*/  IMAD R40, R2.reuse, 0x3b, RZ ;  /* 0x0000003b02287824 */ /* 0x040fe200078e02ff */
[CC--:B------:R-:W-:Y:S01]  /*0990*/  LEA R118, P6, R2.reuse, R89.reuse, 0x6 ;  /* 0x0000005902767211 */ /* 0x0c0fe200078c30ff */
[----:B------:R-:W-:Y:S01]  /*09a0*/  IMAD R30, R2, 0x1c, RZ ;  /* 0x0000001c021e7824 */ /* 0x000fe200078e02ff */
[----:B------:R-:W-:Y:S01]  /*09b0*/  IADD3 RZ, P3, PT, R20, R89, RZ ;  /* 0x0000005914ff7210 */ /* 0x000fe20007f7e0ff */
[----:B------:R-:W-:Y:S01]  /*09c0*/  IMAD R20, R2, 0x31, RZ ;  /* 0x0000003102147824 */ /* 0x000fe200078e02ff */
[----:B------:R-:W-:Y:S01]  /*09d0*/  LEA.HI.X.SX32 R17, R18, R3, 0x1, P4 ;  /* 0x0000000312117211 */ /* 0x000fe200020f0eff */
[C---:B------:R-:W-:Y:S01]  /*09e0*/  IMAD R18, R2.reuse, 0x4e, RZ ;  /* 0x0000004e02127824 */ /* 0x040fe200078e02ff */
[CC--:B------:R-:W-:Y:S01]  /*09f0*/  LEA R16, R2.reuse, R2.reuse, 0x5 ;  /* 0x0000000202107211 */ /* 0x0c0fe200078e28ff */
[----:B------:R-:W-:Y:S01]  /*0a00*/  IMAD R44, R2, 0x48, RZ ;  /* 0x00000048022c7824 */ /* 0x000fe200078e02ff */
[----:B------:R-:W-:Y:S01]  /*0a10*/  IADD3 R114, P4, PT, R114, R89, RZ ;  /* 0x0000005972727210 */ /* 0x000fe20007f9e0ff */
[----:B------:R-:W-:Y:S01]  /*0a20*/  IMAD R56, R2, 0x2c, RZ ;  /* 0x0000002c02387824 */ /* 0x000fe200078e02ff */
[-C--:B------:R-:W-:Y:S01]  /*0a30*/  LEA.HI.X.SX32 R119, R6, R3.reuse, 0x1, P6 ;  /* 0x0000000306777211 */ /* 0x080fe200030f0eff */
[----:B------:R-:W-:Y:S01]  /*0a40*/  IMAD R60, R2, 0x68, RZ ;  /* 0x00000068023c7824 */ /* 0x000fe200078e02ff */
[----:B------:R-:W-:Y:S01]  /*0a50*/  LEA.HI.X.SX32 R23, R22, R3, 0x1, P3 ;  /* 0x0000000316177211 */ /* 0x000fe200018f0eff */
[----:B------:R-:W1:Y:S01]  /*0a60*/  LDCU.64 UR4, c[0x0][0x3b0] ;  /* 0x00007600ff0477ac */ /* 0x000e620008000a00 */
        /* <DEDUP_REMOVED lines=12> */
[----:B------:R-:W-:Y:S01]  /*0b30*/  LEA.HI.X.SX32 R103, R6, R3, 0x1, P3 ;  /* 0x0000000306677211 */ /* 0x000fe200018f0eff */
[----:B------:R-:W-:Y:S01]  /*0b40*/  IMAD R72, R2, 0x6a, RZ ;  /* 0x0000006a02487824 */ /* 0x000fe200078e02ff */
[----:B------:R-:W-:Y:S01]  /*0b50*/  IADD3 R100, P3, PT, R100, R89, RZ ;  /* 0x0000005964647210 */ /* 0x000fe20007f7e0ff */
[----:B------:R-:W-:Y:S01]  /*0b60*/  IMAD R86, R2, 0x7c, RZ ;  /* 0x0000007c02567824 */ /* 0x000fe200078e02ff */
[-C--:B------:R-:W-:Y:S01]  /*0b70*/  LEA.HI.X.SX32 R111, R10, R3.reuse, 0x1, P4 ;  /* 0x000000030a6f7211 */ /* 0x080fe200020f0eff */
[----:B------:R-:W-:Y:S01]  /*0b80*/  IMAD R10, R2, 0x5a, RZ ;  /* 0x0000005a020a7824 */ /* 0x000fe200078e02ff */
[-C--:B------:R-:W-:Y:S01]  /*0b90*/  LEA.HI.X.SX32 R19, R20, R3.reuse, 0x1, P1 ;  /* 0x0000000314137211 */ /* 0x080fe200008f0eff */
[----:B------:R-:W-:Y:S01]  /*0ba0*/  IMAD R20, R2, 0x1a, RZ ;  /* 0x0000001a02147824 */ /* 0x000fe200078e02ff */
[----:B------:R-:W-:Y:S01]  /*0bb0*/  LEA.HI.X.SX32 R101, R24, R3, 0x1, P3 ;  /* 0x0000000318657211 */ /* 0x000fe200018f0eff */
[----:B------:R-:W-:Y:S01]  /*0bc0*/  IMAD R80, R2, 0x2f, RZ ;  /* 0x0000002f02507824 */ /* 0x000fe200078e02ff */
[----:B------:R-:W-:Y:S01]  /*0bd0*/  IADD3 R98, P3, PT, R50, R89, RZ ;  /* 0x0000005932627210 */ /* 0x000fe20007f7e0ff */
[----:B------:R-:W-:Y:S01]  /*0be0*/  IMAD R70, R2, 0x4c, RZ ;  /* 0x0000004c02467824 */ /* 0x000fe200078e02ff */
[----:B------:R-:W-:Y:S01]  /*0bf0*/  LEA.HI.X.SX32 R21, R46, R3, 0x1, P2 ;  /* 0x000000032e157211 */ /* 0x000fe200010f0eff */
[----:B------:R-:W-:Y:S01]  /*0c00*/  IMAD R84, R2, 0x7a, RZ ;  /* 0x0000007a02547824 */ /* 0x000fe200078e02ff */
[----:B------:R-:W-:Y:S01]  /*0c10*/  IADD3 RZ, P2, PT, R10, R89, RZ ;  /* 0x000000590aff7210 */ /* 0x000fe20007f5e0ff */
[----:B------:R-:W-:Y:S01]  /*0c20*/  IMAD R10, R2, 0xd, RZ ;  /* 0x0000000d020a7824 */ /* 0x000fe200078e02ff */
[----:B------:R-:W-:Y:S01]  /*0c30*/  LEA.HI.X.SX32 R99, R12, R3, 0x1, P3 ;  /* 0x000000030c637211 */ /* 0x000fe200018f0eff */
[----:B------:R-:W-:Y:S01]  /*0c40*/  IMAD R88, R2, 0x7e, RZ ;  /* 0x0000007e02587824 */ /* 0x000fe200078e02ff */
[----:B------:R-:W-:Y:S01]  /*0c50*/  IADD3 R96, P3, PT, R20, R89, RZ ;  /* 0x0000005914607210 */ /* 0x000fe20007f7e0ff */
[C---:B------:R-:W-:Y:S01]  /*0c60*/  IMAD R78, R2.reuse, 0x6c, RZ ;  /* 0x0000006c024e7824 */ /* 0x040fe200078e02ff */
[C---:B------:R-:W-:Y:S01]  /*0c70*/  LEA R8, R2.reuse, R2, 0x3 ;  /* 0x0000000202087211 */ /* 0x040fe200078e18ff */
[----:B------:R-:W-:Y:S01]  /*0c80*/  IMAD R82, R2, 0x6e, RZ ;  /* 0x0000006e02527824 */ /* 0x000fe200078e02ff */
[----:B------:R-:W-:Y:S01]  /*0c90*/  LEA.HI.X.SX32 R97, R10, R3, 0x1, P3 ;  /* 0x000000030a617211 */ /* 0x000fe200018f0eff */
[----:B------:R-:W5:Y:S01]  /*0ca0*/  LDG.E.U16 R5, desc[UR34][R126.64] ;  /* 0x000000227e057981 */ /* 0x000f62000c1e1500 */
[----:B------:R-:W-:-:S02]  /*0cb0*/  IADD3 R94, P3, PT, R64, R89, RZ ;  /* 0x00000059405e7210 */ /* 0x000fc40007f7e0ff */
[----:B------:R-:W-:Y:S01]  /*0cc0*/  IADD3 R112, P1, PT, R12, R89, RZ ;  /* 0x000000590c707210 */ /* 0x000fe20007f3e0ff */
[----:B------:R-:W5:Y:S01]  /*0cd0*/  LDG.E.U16 R9, desc[UR34][R132.64] ;  /* 0x0000002284097981 */ /* 0x000f62000c1e1500 */
[----:B------:R-:W-:Y:S01]  /*0ce0*/  LEA.HI.X.SX32 R95, R20, R3, 0x1, P3 ;  /* 0x00000003145f7211 */ /* 0x000fe200018f0eff */
[----:B------:R-:W-:Y:S01]  /*0cf0*/  IMAD R20, R2, 0x15, RZ ;  /* 0x0000001502147824 */ /* 0x000fe200078e02ff */
[----:B------:R-:W-:Y:S01]  /*0d00*/  IADD3 R92, P3, PT, R92, R89, RZ ;  /* 0x000000595c5c7210 */ /* 0x000fe20007f7e0ff */
[----:B------:R-:W5:Y:S01]  /*0d10*/  LDG.E.U16 R7, desc[UR34][R124.64] ;  /* 0x000000227c077981 */ /* 0x000f62000c1e1500 */
[----:B------:R-:W-:Y:S01]  /*0d20*/  LEA.HI.X.SX32 R113, R8, R3, 0x1, P1 ;  /* 0x0000000308717211 */ /* 0x000fe200008f0eff */
[----:B------:R-:W-:Y:S01]  /*0d30*/  IMAD R8, R2, 0x58, RZ ;  /* 0x0000005802087824 */ /* 0x000fe200078e02ff */
[----:B------:R-:W-:Y:S01]  /*0d40*/  IADD3 R108, P1, PT, R22, R89, RZ ;  /* 0x00000059166c7210 */ /* 0x000fe20007f3e0ff */
[----:B------:R-:W-:Y:S01]  /*0d50*/  IMAD R22, R2, 0x16, RZ ;  /* 0x0000001602167824 */ /* 0x000fe200078e02ff */
[----:B------:R-:W-:Y:S01]  /*0d60*/  LEA.HI.X.SX32 R93, R48, R3, 0x1, P3 ;  /* 0x00000003305d7211 */ /* 0x000fe200018f0eff */
[----:B------:R-:W5:Y:S01]  /*0d70*/  LDG.E.U16 R134, desc[UR34][R120.64] ;  /* 0x0000002278867981 */ /* 0x000f62000c1e1500 */
[----:B------:R-:W-:-:S02]  /*0d80*/  IADD3 R90, P3, PT, R90, R89, RZ ;  /* 0x000000595a5a7210 */ /* 0x000fc40007f7e0ff */
[----:B------:R-:W-:Y:S01]  /*0d90*/  LEA.HI.X.SX32 R109, R14, R3, 0x1, P1 ;  /* 0x000000030e6d7211 */ /* 0x000fe200008f0eff */
[----:B------:R-:W-:Y:S01]  /*0da0*/  IMAD R14, R2, 0xb, RZ ;  /* 0x0000000b020e7824 */ /* 0x000fe200078e02ff */
[-C--:B------:R-:W-:Y:S01]  /*0db0*/  IADD3 R106, P4, PT, R6, R89.reuse, RZ ;  /* 0x00000059066a7210 */ /* 0x080fe20007f9e0ff */
[----:B------:R-:W-:Y:S01]  /*0dc0*/  IMAD R6, R2, 0x36, RZ ;  /* 0x0000003602067824 */ /* 0x000fe200078e02ff */
[----:B------:R-:W-:Y:S01]  /*0dd0*/  IADD3 R104, P1, PT, R104, R89, RZ ;  /* 0x0000005968687210 */ /* 0x000fe20007f3e0ff */
[----:B------:R-:W5:Y:S01]  /*0de0*/  LDG.E.U16 R140, desc[UR34][R116.64] ;  /* 0x00000022748c7981 */ /* 0x000f62000c1e1500 */
[----:B------:R-:W-:Y:S02]  /*0df0*/  LEA.HI.X.SX32 R91, R28, R3, 0x1, P3 ;  /* 0x000000031c5b7211 */ /* 0x000fe400018f0eff */
[----:B------:R-:W-:Y:S02]  /*0e00*/  IADD3 R24, P3, PT, R22, R89, RZ ;  /* 0x0000005916187210 */ /* 0x000fe40007f7e0ff */
[-C--:B------:R-:W-:Y:S01]  /*0e10*/  LEA.HI.X.SX32 R31, R34, R3.reuse, 0x1, P5 ;  /* 0x00000003221f7211 */ /* 0x080fe200028f0eff */
[----:B-1----:R-:W-:Y:S01]  /*0e20*/  UIMAD UR4, UR9, UR4, URZ ;  /* 0x00000004090472a4 */ /* 0x002fe2000f8e02ff */
[-C--:B------:R-:W-:Y:S01]  /*0e30*/  LEA.HI.X.SX32 R105, R26, R3.reuse, 0x1, P1 ;  /* 0x000000031a697211 */ /* 0x080fe200008f0eff */
[----:B------:R-:W-:Y:S01]  /*0e40*/  IMAD R26, R2, 0x1b, RZ ;  /* 0x0000001b021a7824 */ /* 0x000fe200078e02ff */
[----:B------:R-:W-:Y:S01]  /*0e50*/  LEA.HI.X.SX32 R27, R32, R3, 0x1, P6 ;  /* 0x00000003201b7211 */ /* 0x000fe200030f0eff */
[----:B------:R-:W5:Y:S01]  /*0e60*/  LDG.E.U16 R135, desc[UR34][R118.64] ;  /* 0x0000002276877981 */ /* 0x000f62000c1e1500 */
[-C--:B------:R-:W-:Y:S01]  /*0e70*/  IADD3 RZ, P1, PT, R8, R89.reuse, RZ ;  /* 0x0000005908ff7210 */ /* 0x080fe20007f3e0ff */
[----:B------:R-:W-:Y:S01]  /*0e80*/  IMAD R8, R2, 0x26, RZ ;  /* 0x0000002602087824 */ /* 0x000fe200078e02ff */
[----:B------:R-:W-:Y:S01]  /*0e90*/  IADD3 R32, P5, PT, R6, R89, RZ ;  /* 0x0000005906207210 */ /* 0x000fe20007fbe0ff */
[----:B------:R-:W5:Y:S01]  /*0ea0*/  LDG.E.U16 R145, desc[UR34][R110.64] ;  /* 0x000000226e917981 */ /* 0x000f62000c1e1500 */
[----:B------:R-:W-:Y:S01]  /*0eb0*/  LEA.HI.X.SX32 R25, R14, R3, 0x1, P3 ;  /* 0x000000030e197211 */ /* 0x000fe200018f0eff */
[----:B------:R-:W-:Y:S01]  /*0ec0*/  IMAD R14, R2, 0x1e, RZ ;  /* 0x0000001e020e7824 */ /* 0x000fe200078e02ff */
[----:B------:R-:W-:Y:S01]  /*0ed0*/  IADD3 R34, P3, PT, R38, R89, RZ ;  /* 0x0000005926227210 */ /* 0x000fe20007f7e0ff */
[----:B------:R-:W5:Y:S01]  /*0ee0*/  LDG.E.U16 R141, desc[UR34][R114.64] ;  /* 0x00000022728d7981 */ /* 0x000f62000c1e1500 */
[----:B------:R-:W-:-:S02]  /*0ef0*/  LEA.HI.X.SX32 R107, R2, R3, 0x1, P4 ;  /* 0x00000003026b7211 */ /* 0x000fc400020f0eff */
[----:B------:R-:W-:Y:S01]  /*0f00*/  IADD3 RZ, P4, PT, R18, R89, RZ ;  /* 0x0000005912ff7210 */ /* 0x000fe20007f9e0ff */
[----:B------:R-:W-:Y:S01]  /*0f10*/  IMAD R18, R2, 0x13, RZ ;  /* 0x0000001302127824 */ /* 0x000fe200078e02ff */
[----:B------:R-:W-:Y:S01]  /*0f20*/  LEA.HI.X.SX32 R33, R26, R3, 0x1, P5 ;  /* 0x000000031a217211 */ /* 0x000fe200028f0eff */
[----:B------:R-:W5:Y:S01]  /*0f30*/  LDG.E.U16 R102, desc[UR34][R102.64] ;  /* 0x0000002266667981 */ /* 0x000f62000c1e1500 */
[----:B------:R-:W-:Y:S02]  /*0f40*/  IADD3 R38, P5, PT, R30, R89, RZ ;  /* 0x000000591e267210 */ /* 0x000fe40007fbe0ff */
[----:B------:R-:W-:Y:S01]  /*0f50*/  LEA R12, R2, -R2, 0x3 ;  /* 0x80000002020c7211 */ /* 0x000fe200078e18ff */
[----:B------:R-:W5:Y:S01]  /*0f60*/  LDG.E.U16 R100, desc[UR34][R100.64] ;  /* 0x0000002264647981 */ /* 0x000f62000c1e1500 */
[----:B------:R-:W-:Y:S02]  /*0f70*/  LEA.HI.X.SX32 R35, R40, R3, 0x1, P3 ;  /* 0x0000000328237211 */ /* 0x000fe400018f0eff */
[----:B------:R-:W-:Y:S01]  /*0f80*/  SHF.L.U32 R10, R2, 0x2, RZ ;  /* 0x00000002020a7819 */ /* 0x000fe200000006ff */
[----:B------:R-:W-:Y:S01]  /*0f90*/  USHF.L.U32 UR4, UR4, 0x1, URZ ;  /* 0x0000000104047899 */ /* 0x000fe200080006ff */
[-C--:B------:R-:W-:Y:S01]  /*0fa0*/  IADD3 R28, P6, PT, R8, R89.reuse, RZ ;  /* 0x00000059081c7210 */ /* 0x080fe20007fde0ff */
[----:B------:R-:W-:Y:S01]  /*0fb0*/  IMAD R26, R2, 0x3e, RZ ;  /* 0x0000003e021a7824 */ /* 0x000fe200078e02ff */
[C---:B------:R-:W-:Y:S01]  /*0fc0*/  IADD3 R40, P3, PT, R16.reuse, R89, RZ ;  /* 0x0000005910287210 */ /* 0x040fe20007f7e0ff */
[----:B------:R-:W5:Y:S01]  /*0fd0*/  LDG.E.U16 R34, desc[UR34][R34.64] ;  /* 0x0000002222227981 */ /* 0x000f62000c1e1500 */
[----:B------:R-:W-:-:S02]  /*0fe0*/  LEA.HI.X.SX32 R39, R16, R3, 0x1, P5 ;  /* 0x0000000310277211 */ /* 0x000fc400028f0eff */
[----:B------:R-:W-:Y:S01]  /*0ff0*/  LEA.HI.X.SX32 R29, R18, R3, 0x1, P6 ;  /* 0x00000003121d7211 */ /* 0x000fe200030f0eff */
[----:B------:R-:W-:Y:S01]  /*1000*/  IMAD R18, R2, 0x25, RZ ;  /* 0x0000002502127824 */ /* 0x000fe200078e02ff */
[----:B------:R-:W-:Y:S01]  /*1010*/  IADD3 R44, P5, PT, R44, R89, RZ ;  /* 0x000000592c2c7210 */ /* 0x000fe20007fbe0ff */
[----:B------:R-:W5:Y:S01]  /*1020*/  LDG.E.U16 R32, desc[UR34][R32.64] ;  /* 0x0000002220207981 */ /* 0x000f62000c1e1500 */
[----:B------:R-:W-:Y:S01]  /*1030*/  LEA.HI.X.SX32 R41, R12, R3, 0x1, P3 ;  /* 0x000000030c297211 */ /* 0x000fe200018f0eff */
[----:B------:R-:W-:Y:S01]  /*1040*/  IMAD R12, R2, 0x17, RZ ;  /* 0x00000017020c7824 */ /* 0x000fe200078e02ff */
[-C--:B------:R-:W-:Y:S01]  /*1050*/  IADD3 R36, P6, PT, R36, R89.reuse, RZ ;  /* 0x0000005924247210 */ /* 0x080fe20007fde0ff */
[----:B------:R1:W5:Y:S01]  /*1060*/  LDG.E.U16 R28, desc[UR34][R28.64] ;  /* 0x000000221c1c7981 */ /* 0x000362000c1e1500 */
[----:B------:R-:W-:Y:S02]  /*1070*/  IADD3 R46, P3, PT, R46, R89, RZ ;  /* 0x000000592e2e7210 */ /* 0x000fe40007f7e0ff */
[-C--:B------:R-:W-:Y:S01]  /*1080*/  LEA.HI.X.SX32 R45, R50, R3.reuse, 0x1, P5 ;  /* 0x00000003322d7211 */ /* 0x080fe200028f0eff */
[----:B------:R-:W5:Y:S01]  /*1090*/  LDG.E.U16 R24, desc[UR34][R24.64] ;  /* 0x0000002218187981 */ /* 0x000f62000c1e1500 */
[----:B------:R-:W-:-:S02]  /*10a0*/  LEA.HI.X.SX32 R37, R30, R3, 0x1, P6 ;  /* 0x000000031e257211 */ /* 0x000fc400030f0eff */
[----:B------:R-:W-:Y:S01]  /*10b0*/  IADD3 R50, P5, PT, R56, R89, RZ ;  /* 0x0000005938327210 */ /* 0x000fe20007fbe0ff */
[----:B------:R-:W5:Y:S01]  /*10c0*/  LDG.E.U16 R38, desc[UR34][R38.64] ;  /* 0x0000002226267981 */ /* 0x000f62000c1e1500 */
[----:B------:R-:W-:Y:S01]  /*10d0*/  LEA.HI.X.SX32 R47, R20, R3, 0x1, P3 ;  /* 0x00000003142f7211 */ /* 0x000fe200018f0eff */
[----:B-1----:R-:W1:Y:S01]  /*10e0*/  LDC R29, c[0x0][0x380] ;  /* 0x0000e000ff1d7b82 */ /* 0x002e620000000800 */
[CC--:B------:R-:W-:Y:S01]  /*10f0*/  LEA R42, P6, R2.reuse, R89.reuse, 0x3 ;  /* 0x00000059022a7211 */ /* 0x0c0fe200078c18ff */
[----:B------:R-:W-:Y:S01]  /*1100*/  IMAD R20, R2, 0x35, RZ ;  /* 0x0000003502147824 */ /* 0x000fe200078e02ff */
[----:B------:R-:W-:Y:S01]  /*1110*/  IADD3 RZ, P3, PT, R60, R89, RZ ;  /* 0x000000593cff7210 */ /* 0x000fe20007f7e0ff */
[----:B------:R-:W-:Y:S01]  /*1120*/  IMAD R60, R2, 0x2d, RZ ;  /* 0x0000002d023c7824 */ /* 0x000fe200078e02ff */
[-C--:B------:R-:W-:Y:S01]  /*1130*/  LEA.HI.X.SX32 R51, R22, R3.reuse, 0x1, P5 ;  /* 0x0000000316337211 */ /* 0x080fe200028f0eff */
[----:B------:R-:W-:Y:S01]  /*1140*/  IMAD R22, R2, 0x3c, RZ ;  /* 0x0000003c02167824 */ /* 0x000fe200078e02ff */
[----:B------:R-:W-:Y:S01]  /*1150*/  LEA.HI.X.SX32 R43, R10, R3, 0x1, P6 ;  /* 0x000000030a2b7211 */ /* 0x000fe200030f0eff */
[----:B------:R-:W5:Y:S01]  /*1160*/  LDG.E.U16 R36, desc[UR34][R36.64] ;  /* 0x0000002224247981 */ /* 0x000f62000c1e1500 */
[----:B------:R-:W-:-:S02]  /*1170*/  IADD3 RZ, P5, PT, R58, R89, RZ ;  /* 0x000000593aff7210 */ /* 0x000fc40007fbe0ff */
[-C--:B------:R-:W-:Y:S01]  /*1180*/  LEA.HI.X.SX32 R57, R56, R3.reuse, 0x1, P1 ;  /* 0x0000000338397211 */ /* 0x080fe200008f0eff */
[----:B------:R-:W5:Y:S01]  /*1190*/  LDG.E.U16 R144, desc[UR34][R112.64] ;  /* 0x0000002270907981 */ /* 0x000f62000c1e1500 */
[----:B------:R-:W-:Y:S02]  /*11a0*/  LEA.HI.X.SX32 R65, R64, R3, 0x1, P3 ;  /* 0x0000000340417211 */ /* 0x000fe400018f0eff */
[----:B------:R-:W-:Y:S01]  /*11b0*/  LEA R10, R2, -R2, 0x4 ;  /* 0x80000002020a7211 */ /* 0x000fe200078e20ff */
[----:B------:R-:W2:Y:S01]  /*11c0*/  LDC R64, c[0x0][0x3b8] ;  /* 0x0000ee00ff407b82 */ /* 0x000ea20000000800 */
[-C--:B------:R-:W-:Y:S01]  /*11d0*/  IADD3 R58, P1, PT, R14, R89.reuse, RZ ;  /* 0x000000590e3a7210 */ /* 0x080fe20007f3e0ff */
[----:B------:R-:W5:Y:S01]  /*11e0*/  LDG.E.U16 R108, desc[UR34][R108.64] ;  /* 0x000000226c6c7981 */ /* 0x000f62000c1e1500 */
[----:B------:R-:W-:Y:S02]  /*11f0*/  IADD3 R48, P6, PT, R48, R89, RZ ;  /* 0x0000005930307210 */ /* 0x000fe40007fde0ff */
[----:B------:R-:W-:Y:S01]  /*1200*/  LEA.HI.X.SX32 R59, R10, R3, 0x1, P1 ;  /* 0x000000030a3b7211 */ /* 0x000fe200008f0eff */
[----:B------:R-:W-:Y:S01]  /*1210*/  IMAD R10, R2, 0x3d, RZ ;  /* 0x0000003d020a7824 */ /* 0x000fe200078e02ff */
[----:B------:R-:W-:Y:S01]  /*1220*/  IADD3 R68, P1, PT, R76, R89, RZ ;  /* 0x000000594c447210 */ /* 0x000fe20007f3e0ff */
[----:B------:R-:W5:Y:S01]  /*1230*/  LDG.E.U16 R106, desc[UR34][R106.64] ;  /* 0x000000226a6a7981 */ /* 0x000f62000c1e1500 */
[-C--:B------:R-:W-:Y:S01]  /*1240*/  LEA.HI.X.SX32 R49, R52, R3.reuse, 0x1, P6 ;  /* 0x0000000334317211 */ /* 0x080fe200030f0eff */
[----:B------:R-:W-:Y:S01]  /*1250*/  IMAD R52, R2, 0x27, RZ ;  /* 0x0000002702347824 */ /* 0x000fe200078e02ff */
[----:B------:R-:W-:Y:S01]  /*1260*/  LEA.HI.X.SX32 R69, R12, R3, 0x1, P1 ;  /* 0x000000030c457211 */ /* 0x000fe200008f0eff */
[----:B------:R-:W-:Y:S01]  /*1270*/  IMAD R12, R0, UR5, RZ ;  /* 0x00000005000c7c24 */ /* 0x000fe2000f8e02ff */
[----:B------:R-:W-:Y:S01]  /*1280*/  IADD3 RZ, P6, PT, R54, R89, RZ ;  /* 0x0000005936ff7210 */ /* 0x000fe20007fde0ff */
[----:B------:R-:W-:Y:S01]  /*1290*/  IMAD R54, R2, 0x78, RZ ;  /* 0x0000007802367824 */ /* 0x000fe200078e02ff */
[----:B------:R-:W-:Y:S01]  /*12a0*/  LEA.HI.X.SX32 R53, R52, R3, 0x1, P4 ;  /* 0x0000000334357211 */ /* 0x000fe200020f0eff */
[----:B------:R-:W3:Y:S01]  /*12b0*/  LDCU UR5, c[0x0][0x3c8] ;  /* 0x00007900ff0577ac */ /* 0x000ee20008000800 */
[----:B------:R-:W-:Y:S01]  /*12c0*/  SHF.L.U32 R12, R12, 0x1, RZ ;  /* 0x000000010c0c7819 */ /* 0x000fe200000006ff */
[----:B------:R-:W5:Y:S01]  /*12d0*/  LDG.E.U16 R104, desc[UR34][R104.64] ;  /* 0x0000002268687981 */ /* 0x000f62000c1e1500 */
[----:B------:R-:W-:-:S02]  /*12e0*/  IADD3 R54, P4, PT, R54, R89, RZ ;  /* 0x0000005936367210 */ /* 0x000fc40007f9e0ff */
[----:B------:R-:W-:Y:S01]  /*12f0*/  IADD3 R66, P3, PT, R66, R89, RZ ;  /* 0x0000005942427210 */ /* 0x000fe20007f7e0ff */
[----:B------:R-:W5:Y:S01]  /*1300*/  LDG.E.U16 R98, desc[UR34][R98.64] ;  /* 0x0000002262627981 */ /* 0x000f62000c1e1500 */
[----:B-1----:R-:W-:Y:S02]  /*1310*/  IADD3 R29, PT, PT, R12, UR4, R29 ;  /* 0x000000040c1d7c10 */ /* 0x002fe4000fffe01d */
[-C--:B------:R-:W-:Y:S01]  /*1320*/  LEA.HI.X.SX32 R61, R60, R3.reuse, 0x1, P2 ;  /* 0x000000033c3d7211 */ /* 0x080fe200010f0eff */
[----:B------:R-:W5:Y:S01]  /*1330*/  LDG.E.U16 R96, desc[UR34][R96.64] ;  /* 0x0000002260607981 */ /* 0x000f62000c1e1500 */
[-C--:B------:R-:W-:Y:S02]  /*1340*/  LEA.HI.X.SX32 R55, R22, R3.reuse, 0x1, P4 ;  /* 0x0000000316377211 */ /* 0x080fe400020f0eff */
[----:B------:R-:W-:Y:S01]  /*1350*/  LEA.HI.X.SX32 R67, R18, R3, 0x1, P3 ;  /* 0x0000000312437211 */ /* 0x000fe200018f0eff */
[----:B------:R-:W5:Y:S01]  /*1360*/  LDG.E.U16 R94, desc[UR34][R94.64] ;  /* 0x000000225e5e7981 */ /* 0x000f62000c1e1500 */
[----:B------:R-:W-:-:S02]  /*1370*/  LEA R16, R2, -R2, 0x5 ;  /* 0x8000000202107211 */ /* 0x000fc400078e28ff */
[-C--:B------:R-:W-:Y:S01]  /*1380*/  IADD3 R62, P2, PT, R22, R89.reuse, RZ ;  /* 0x00000059163e7210 */ /* 0x080fe20007f5e0ff */
[----:B------:R-:W5:Y:S01]  /*1390*/  LDG.E.U16 R92, desc[UR34][R92.64] ;  /* 0x000000225c5c7981 */ /* 0x000f62000c1e1500 */
[-C--:B------:R-:W-:Y:S02]  /*13a0*/  IADD3 R72, P4, PT, R72, R89.reuse, RZ ;  /* 0x0000005948487210 */ /* 0x080fe40007f9e0ff */
[-C--:B------:R-:W-:Y:S01]  /*13b0*/  IADD3 R74, P1, PT, R26, R89.reuse, RZ ;  /* 0x000000591a4a7210 */ /* 0x080fe20007f3e0ff */
[--C-:B--2---:R-:W-:Y:S01]  /*13c0*/  IMAD R12, R64, 0x50, R29.reuse ;  /* 0x00000050400c7824 */ /* 0x104fe200078e021d */
[----:B------:R-:W-:Y:S01]  /*13d0*/  IADD3 R86, P3, PT, R86, R89, RZ ;  /* 0x0000005956567210 */ /* 0x000fe20007f7e0ff */
[--C-:B------:R-:W-:Y:S01]  /*13e0*/  IMAD R18, R64, 0x62, R29.reuse ;  /* 0x0000006240127824 */ /* 0x100fe200078e021d */
[-C--:B------:R-:W-:Y:S01]  /*13f0*/  LEA.HI.X.SX32 R63, R14, R3.reuse, 0x1, P2 ;  /* 0x000000030e3f7211 */ /* 0x080fe200010f0eff */
        /* <DEDUP_REMOVED lines=9> */
[----:B------:R-:W-:Y:S01]  /*1490*/  LEA.HI.X.SX32 R87, R26, R3, 0x1, P3 ;  /* 0x000000031a577211 */ /* 0x000fe200018f0eff */
[C-C-:B------:R-:W-:Y:S01]  /*14a0*/  IMAD R26, R64.reuse, 0x56, R29.reuse ;  /* 0x00000056401a7824 */ /* 0x140fe200078e021d */
[----:B------:R1:W5:Y:S01]  /*14b0*/  LDG.E.U16 R35, desc[UR34][R14.64] ;  /* 0x000000220e237981 */ /* 0x000362000c1e1500 */
[--C-:B------:R-:W-:Y:S01]  /*14c0*/  IMAD R52, R64, 0x4e, R29.reuse ;  /* 0x0000004e40347824 */ /* 0x100fe200078e021d */
[----:B------:R-:W-:Y:S01]  /*14d0*/  IADD3 R70, P2, PT, R70, R89, RZ ;  /* 0x0000005946467210 */ /* 0x000fe20007f5e0ff */
[C-C-:B------:R-:W-:Y:S01]  /*14e0*/  IMAD R56, R64.reuse, 0x58, R29.reuse ;  /* 0x0000005840387824 */ /* 0x140fe200078e021d */
[----:B------:R-:W5:Y:S01]  /*14f0*/  LDG.E.U16 R21, desc[UR34][R20.64] ;  /* 0x0000002214157981 */ /* 0x000f62000c1e1500 */
[--C-:B------:R-:W-:Y:S01]  /*1500*/  IMAD R60, R64, 0x5a, R29.reuse ;  /* 0x0000005a403c7824 */ /* 0x100fe200078e021d */
[----:B------:R-:W-:Y:S01]  /*1510*/  LEA.HI.X.SX32 R71, R8, R3, 0x1, P2 ;  /* 0x0000000308477211 */ /* 0x000fe200010f0eff */
[C-C-:B------:R-:W-:Y:S01]  /*1520*/  IMAD R76, R64.reuse, 0x5c, R29.reuse ;  /* 0x0000005c404c7824 */ /* 0x140fe200078e021d */
[----:B------:R-:W5:Y:S01]  /*1530*/  LDG.E.U16 R23, desc[UR34][R22.64] ;  /* 0x0000002216177981 */ /* 0x000f62000c1e1500 */
[C-C-:B------:R-:W-:Y:S01]  /*1540*/  IMAD R80, R64.reuse, 0x5e, R29.reuse ;  /* 0x0000005e40507824 */ /* 0x140fe200078e021d */
[----:B-1----:R-:W-:Y:S01]  /*1550*/  SHF.R.U32.HI R14, RZ, 0x6, R4 ;  /* 0x00000006ff0e7819 */ /* 0x002fe20000011604 */
[----:B------:R-:W-:Y:S01]  /*1560*/  IMAD R64, R64, 0x68, R29 ;  /* 0x0000006840407824 */ /* 0x000fe200078e021d */
[----:B------:R-:W5:Y:S01]  /*1570*/  LDG.E.U16 R27, desc[UR34][R26.64] ;  /* 0x000000221a1b7981 */ /* 0x000f62000c1e1500 */
[----:B------:R-:W-:Y:S01]  /*1580*/  IMAD R8, R2, 0x37, RZ ;  /* 0x0000003702087824 */ /* 0x000fe200078e02ff */
[----:B------:R-:W-:-:S02]  /*1590*/  SGXT.U32 R14, R14, 0x1 ;  /* 0x000000010e0e781a */ /* 0x000fc40000000000 */
[----:B------:R1:W5:Y:S01]  /*15a0*/  LDG.E.U16 R29, desc[UR34][R12.64] ;  /* 0x000000220c1d7981 */ /* 0x000362000c1e1500 */
[-C--:B------:R-:W-:Y:S02]  /*15b0*/  IADD3 R84, P1, PT, R84, R89.reuse, RZ ;  /* 0x0000005954547210 */ /* 0x080fe40007f3e0ff */
[-C--:B------:R-:W-:Y:S01]  /*15c0*/  IADD3 R88, P2, PT, R88, R89.reuse, RZ ;  /* 0x0000005958587210 */ /* 0x080fe20007f5e0ff */
[----:B------:R2:W5:Y:S01]  /*15d0*/  LDG.E.U16 R31, desc[UR34][R30.64] ;  /* 0x000000221e1f7981 */ /* 0x000562000c1e1500 */
[----:B------:R-:W-:Y:S02]  /*15e0*/  LEA R2, R2, -R2, 0x6 ;  /* 0x8000000202027211 */ /* 0x000fe400078e30ff */
[-C--:B------:R-:W-:Y:S01]  /*15f0*/  IADD3 R78, P6, PT, R78, R89.reuse, RZ ;  /* 0x000000594e4e7210 */ /* 0x080fe20007fde0ff */
[----:B------:R4:W5:Y:S01]  /*1600*/  LDG.E.U16 R53, desc[UR34][R52.64] ;  /* 0x0000002234357981 */ /* 0x000962000c1e1500 */
[----:B------:R-:W-:Y:S01]  /*1610*/  IADD3 R82, P5, PT, R82, R89, RZ ;  /* 0x0000005952527210 */ /* 0x000fe20007fbe0ff */
[----:B-1----:R-:W1:Y:S01]  /*1620*/  LDC.64 R12, c[0x0][0x3c0] ;  /* 0x0000f000ff0c7b82 */ /* 0x002e620000000a00 */
[-C--:B------:R-:W-:Y:S01]  /*1630*/  LEA.HI.X.SX32 R85, R10, R3.reuse, 0x1, P1 ;  /* 0x000000030a557211 */ /* 0x080fe200008f0eff */
[----:B------:R1:W5:Y:S01]  /*1640*/  LDG.E.U16 R57, desc[UR34][R56.64] ;  /* 0x0000002238397981 */ /* 0x000362000c1e1500 */
[----:B------:R-:W-:-:S02]  /*1650*/  LEA.HI.X.SX32 R89, R2, R3, 0x1, P2 ;  /* 0x0000000302597211 */ /* 0x000fc400010f0eff */
[-C--:B------:R-:W-:Y:S01]  /*1660*/  LEA.HI.X.SX32 R83, R8, R3.reuse, 0x1, P5 ;  /* 0x0000000308537211 */ /* 0x080fe200028f0eff */
[----:B------:R1:W5:Y:S01]  /*1670*/  LDG.E.U16 R61, desc[UR34][R60.64] ;  /* 0x000000223c3d7981 */ /* 0x000362000c1e1500 */
[----:B0-----:R-:W-:Y:S02]  /*1680*/  R2UR UR13, R142 ;  /* 0x000000008e0d72ca */ /* 0x001fe400000e0000 */
[----:B------:R-:W-:Y:S01]  /*1690*/  LEA.HI.X.SX32 R79, R6, R3, 0x1, P6 ;  /* 0x00000003064f7211 */ /* 0x000fe200030f0eff */
[----:B------:R0:W5:Y:S04]  /*16a0*/  LDG.E.U16 R33, desc[UR34][R16.64] ;  /* 0x0000002210217981 */ /* 0x000168000c1e1500 */
[----:B------:R0:W5:Y:S04]  /*16b0*/  LDG.E.U16 R65, desc[UR34][R64.64] ;  /* 0x0000002240417981 */ /* 0x000168000c1e1500 */
[----:B------:R-:W5:Y:S04]  /*16c0*/  LDG.E.U16 R25, desc[UR34][R74.64] ;  /* 0x000000224a197981 */ /* 0x000f68000c1e1500 */
[----:B------:R3:W5:Y:S01]  /*16d0*/  LDG.E.U16 R37, desc[UR34][R18.64] ;  /* 0x0000002212257981 */ /* 0x000762000c1e1500 */
[----:B-1----:R-:W-:-:S02]  /*16e0*/  IMAD R14, R14, R13, RZ ;  /* 0x0000000d0e0e7224 */ /* 0x002fc400078e02ff */
[----:B------:R-:W-:Y:S01]  /*16f0*/  IMAD R12, R12, UR9, RZ ;  /* 0x000000090c0c7c24 */ /* 0x000fe2000f8e02ff */
[----:B------:R1:W5:Y:S02]  /*1700*/  LDG.E.U16 R77, desc[UR34][R76.64] ;  /* 0x000000224c4d7981 */ /* 0x000364000c1e1500 */
[C---:B------:R-:W-:Y:S02]  /*1710*/  LEA R20, R13.reuse, R14, 0x1 ;  /* 0x0000000e0d147211 */ /* 0x040fe400078e08ff */
[----:B------:R-:W1:Y:S01]  /*1720*/  LDC.64 R14, c[0x0][0x388] ;  /* 0x0000e200ff0e7b82 */ /* 0x000e620000000a00 */
[----:B------:R0:W5:Y:S01]  /*1730*/  LDG.E.U16 R81, desc[UR34][R80.64] ;  /* 0x0000002250517981 */ /* 0x000162000c1e1500 */
[----:B------:R-:W-:-:S03]  /*1740*/  LEA R22, R13, R20, 0x1 ;  /* 0x000000140d167211 */ /* 0x000fc600078e08ff */
[----:B------:R-:W5:Y:S01]  /*1750*/  LDG.E.U16 R10, desc[UR34][R138.64] ;  /* 0x000000228a0a7981 */ /* 0x000f62000c1e1500 */
[----:B------:R-:W-:-:S03]  /*1760*/  LEA R26, R13, R22, 0x1 ;  /* 0x000000160d1a7211 */ /* 0x000fc600078e08ff */
[----:B------:R0:W5:Y:S01]  /*1770*/  LDG.E.U16 R8, desc[UR34][R136.64] ;  /* 0x0000002288087981 */ /* 0x000162000c1e1500 */
[----:B--2---:R-:W-:-:S03]  /*1780*/  LEA R30, R13, R26, 0x1 ;  /* 0x0000001a0d1e7211 */ /* 0x004fc600078e08ff */
[----:B------:R2:W5:Y:S01]  /*1790*/  LDG.E.U16 R6, desc[UR34][R130.64] ;  /* 0x0000002282067981 */ /* 0x000562000c1e1500 */
[----:B----4-:R-:W-:-:S03]  /*17a0*/  LEA R52, R13, R30, 0x1 ;  /* 0x0000001e0d347211 */ /* 0x010fc600078e08ff */
[----:B------:R4:W5:Y:S01]  /*17b0*/  LDG.E.U16 R3, desc[UR34][R128.64] ;  /* 0x0000002280037981 */ /* 0x000962000c1e1500 */
[----:B------:R-:W-:-:S03]  /*17c0*/  LEA R56, R13, R52, 0x1 ;  /* 0x000000340d387211 */ /* 0x000fc600078e08ff */
[----:B------:R1:W5:Y:S01]  /*17d0*/  LDG.E.U16 R2, desc[UR34][R122.64] ;  /* 0x000000227a027981 */ /* 0x000362000c1e1500 */
[C---:B------:R-:W-:Y:S02]  /*17e0*/  LEA R60, R13.reuse, R56, 0x1 ;  /* 0x000000380d3c7211 */ /* 0x040fe400078e08ff */
[----:B0-----:R-:W-:Y:S01]  /*17f0*/  LOP3.LUT R16, R4, 0x3f, RZ, 0xc0, !PT ;  /* 0x0000003f04107812 */ /* 0x001fe200078ec0ff */
[----:B------:R0:W5:Y:S01]  /*1800*/  LDG.E.U16 R90, desc[UR34][R90.64] ;  /* 0x000000225a5a7981 */ /* 0x000162000c1e1500 */
[----:B------:R-:W-:-:S03]  /*1810*/  LEA R64, R13, R60, 0x1 ;  /* 0x0000003c0d407211 */ /* 0x000fc600078e08ff */
[----:B---3--:R-:W-:Y:S01]  /*1820*/  IMAD R18, R16, UR5, RZ ;  /* 0x0000000510127c24 */ /* 0x008fe2000f8e02ff */
[C---:B------:R-:W-:Y:S01]  /*1830*/  LEA R74, R13.reuse, R64, 0x1 ;  /* 0x000000400d4a7211 */ /* 0x040fe200078e08ff */
[----:B------:R0:W5:Y:S01]  /*1840*/  LDG.E.U16 R40, desc[UR34][R40.64] ;  /* 0x0000002228287981 */ /* 0x000162000c1e1500 */
[----:B------:R-:W-:Y:S02]  /*1850*/  SHF.L.U32 R17, R12, 0x1, RZ ;  /* 0x000000010c117819 */ /* 0x000fe400000006ff */
[C---:B-1----:R-:W-:Y:S01]  /*1860*/  LEA R76, R13.reuse, R74, 0x1 ;  /* 0x0000004a0d4c7211 */ /* 0x042fe200078e08ff */
[----:B------:R0:W5:Y:S01]  /*1870*/  LDG.E.U16 R42, desc[UR34][R42.64] ;  /* 0x000000222a2a7981 */ /* 0x000162000c1e1500 */
[C---:B------:R-:W-:Y:S01]  /*1880*/  SHF.L.U32 R19, R18.reuse, 0x1, RZ ;  /* 0x0000000112137819 */ /* 0x040fe200000006ff */
[----:B------:R-:W-:Y:S01]  /*1890*/  IMAD.HI R18, R18, 0x2, RZ ;  /* 0x0000000212127827 */ /* 0x000fe200078e02ff */
[----:B------:R-:W-:Y:S01]  /*18a0*/  LEA R80, R13, R76, 0x1 ;  /* 0x0000004c0d507211 */ /* 0x000fe200078e08ff */
[----:B------:R0:W5:Y:S01]  /*18b0*/  LDG.E.U16 R44, desc[UR34][R44.64] ;  /* 0x000000222c2c7981 */ /* 0x000162000c1e1500 */
[----:B------:R-:W-:Y:S01]  /*18c0*/  IADD3 R17, P1, P2, R19, R14, R17 ;  /* 0x0000000e13117210 */ /* 0x000fe20007a3e011 */
[----:B------:R-:W-:Y:S01]  /*18d0*/  IMAD.HI R12, R12, 0x2, RZ ;  /* 0x000000020c0c7827 */ /* 0x000fe200078e02ff */
[----:B------:R-:W-:Y:S01]  /*18e0*/  LEA R146, R13, R80, 0x1 ;  /* 0x000000500d927211 */ /* 0x000fe200078e08ff */
[----:B------:R0:W5:Y:S01]  /*18f0*/  LDG.E.U16 R46, desc[UR34][R46.64] ;  /* 0x000000222e2e7981 */ /* 0x000162000c1e1500 */
[----:B------:R-:W-:-:S02]  /*1900*/  LEA R136, P3, R26, R17, 0x1 ;  /* 0x000000111a887211 */ /* 0x000fc400078608ff */
[----:B------:R-:W-:Y:S01]  /*1910*/  IADD3.X R15, PT, PT, R18, R15, R12, P1, P2 ;  /* 0x0000000f120f7210 */ /* 0x000fe20000fe440c */
[----:B------:R0:W5:Y:S01]  /*1920*/  LDG.E.U16 R48, desc[UR34][R48.64] ;  /* 0x0000002230307981 */ /* 0x000162000c1e1500 */
[-C--:B------:R-:W-:Y:S02]  /*1930*/  LEA R142, P1, R20, R17.reuse, 0x1 ;  /* 0x00000011148e7211 */ /* 0x080fe400078208ff */
[----:B------:R-:W-:Y:S01]  /*1940*/  LEA R138, P2, R22, R17, 0x1 ;  /* 0x00000011168a7211 */ /* 0x000fe200078408ff */
[----:B------:R0:W5:Y:S01]  /*1950*/  LDG.E.U16 R50, desc[UR34][R50.64] ;  /* 0x0000002232327981 */ /* 0x000162000c1e1500 */
[----:B------:R-:W-:Y:S02]  /*1960*/  LEA R148, R13, R146, 0x1 ;  /* 0x000000920d947211 */ /* 0x000fe400078e08ff */
[-C--:B------:R-:W-:Y:S01]  /*1970*/  LEA.HI.X.SX32 R143, R20, R15.reuse, 0x1, P1 ;  /* 0x0000000f148f7211 */ /* 0x080fe200008f0eff */
[----:B------:R0:W5:Y:S01]  /*1980*/  LDG.E.U16 R58, desc[UR34][R58.64] ;  /* 0x000000223a3a7981 */ /* 0x000162000c1e1500 */
[----:B------:R-:W-:-:S02]  /*1990*/  LEA.HI.X.SX32 R139, R22, R15, 0x1, P2 ;  /* 0x0000000f168b7211 */ /* 0x000fc400010f0eff */
[----:B------:R-:W-:Y:S01]  /*19a0*/  LEA.HI.X.SX32 R137, R26, R15, 0x1, P3 ;  /* 0x0000000f1a897211 */ /* 0x000fe200018f0eff */
[----:B------:R0:W5:Y:S01]  /*19b0*/  LDG.E.U16 R62, desc[UR34][R62.64] ;  /* 0x000000223e3e7981 */ /* 0x000162000c1e1500 */
[-C--:B------:R-:W-:Y:S02]  /*19c0*/  LEA R126, P4, R60, R17.reuse, 0x1 ;  /* 0x000000113c7e7211 */ /* 0x080fe400078808ff */
[-C--:B------:R-:W-:Y:S01]  /*19d0*/  LEA R132, P1, R30, R17.reuse, 0x1 ;  /* 0x000000111e847211 */ /* 0x080fe200078208ff */
[----:B------:R0:W5:Y:S01]  /*19e0*/  LDG.E.U16 R54, desc[UR34][R54.64] ;  /* 0x0000002236367981 */ /* 0x000162000c1e1500 */
[-C--:B--2---:R-:W-:Y:S02]  /*19f0*/  LEA R130, P2, R52, R17.reuse, 0x1 ;  /* 0x0000001134827211 */ /* 0x084fe400078408ff */
[----:B----4-:R-:W-:Y:S01]  /*1a00*/  LEA R128, P3, R56, R17, 0x1 ;  /* 0x0000001138807211 */ /* 0x010fe200078608ff */
[----:B------:R0:W5:Y:S01]  /*1a10*/  LDG.E.U16 R68, desc[UR34][R68.64] ;  /* 0x0000002244447981 */ /* 0x000162000c1e1500 */
[----:B------:R-:W-:-:S02]  /*1a20*/  LEA R14, R13, R148, 0x1 ;  /* 0x000000940d0e7211 */ /* 0x000fc400078e08ff */
[-C--:B------:R-:W-:Y:S01]  /*1a30*/  LEA.HI.X.SX32 R127, R60, R15.reuse, 0x1, P4 ;  /* 0x0000000f3c7f7211 */ /* 0x080fe200020f0eff */
[----:B------:R0:W5:Y:S01]  /*1a40*/  LDG.E.U16 R66, desc[UR34][R66.64] ;  /* 0x0000002242427981 */ /* 0x000162000c1e1500 */
[-C--:B------:R-:W-:Y:S02]  /*1a50*/  LEA.HI.X.SX32 R133, R30, R15.reuse, 0x1, P1 ;  /* 0x0000000f1e857211 */ /* 0x080fe400008f0eff */
[-C--:B------:R-:W-:Y:S01]  /*1a60*/  LEA.HI.X.SX32 R131, R52, R15.reuse, 0x1, P2 ;  /* 0x0000000f34837211 */ /* 0x080fe200010f0eff */
[----:B------:R0:W5:Y:S01]  /*1a70*/  LDG.E.U16 R70, desc[UR34][R70.64] ;  /* 0x0000002246467981 */ /* 0x000162000c1e1500 */
[----:B------:R-:W-:Y:S02]  /*1a80*/  LEA.HI.X.SX32 R129, R56, R15, 0x1, P3 ;  /* 0x0000000f38817211 */ /* 0x000fe400018f0eff */
[----:B------:R-:W-:Y:S01]  /*1a90*/  LEA R118, P4, R80, R17, 0x1 ;  /* 0x0000001150767211 */ /* 0x000fe200078808ff */
[----:B------:R0:W5:Y:S01]  /*1aa0*/  LDG.E.U16 R72, desc[UR34][R72.64] ;  /* 0x0000002248487981 */ /* 0x000162000c1e1500 */
[----:B------:R-:W-:-:S02]  /*1ab0*/  LEA R13, R13, R14, 0x1 ;  /* 0x0000000e0d0d7211 */ /* 0x000fc400078e08ff */
[-C--:B------:R-:W-:Y:S01]  /*1ac0*/  LEA R124, P1, R64, R17.reuse, 0x1 ;  /* 0x00000011407c7211 */ /* 0x080fe200078208ff */
[----:B------:R0:W5:Y:S01]  /*1ad0*/  LDG.E.U16 R78, desc[UR34][R78.64] ;  /* 0x000000224e4e7981 */ /* 0x000162000c1e1500 */
[-C--:B------:R-:W-:Y:S02]  /*1ae0*/  LEA R122, P2, R74, R17.reuse, 0x1 ;  /* 0x000000114a7a7211 */ /* 0x080fe400078408ff */
[----:B------:R-:W-:Y:S01]  /*1af0*/  LEA R120, P3, R76, R17, 0x1 ;  /* 0x000000114c787211 */ /* 0x000fe200078608ff */
[----:B------:R0:W5:Y:S01]  /*1b00*/  LDG.E.U16 R82, desc[UR34][R82.64] ;  /* 0x0000002252527981 */ /* 0x000162000c1e1500 */
[----:B------:R-:W-:Y:S02]  /*1b10*/  LOP3.LUT R12, R4, 0x3f, RZ, 0xc0, !PT ;  /* 0x0000003f040c7812 */ /* 0x000fe400078ec0ff */
[----:B------:R-:W-:Y:S01]  /*1b20*/  SHF.R.U32.HI R39, RZ, 0x5, R4 ;  /* 0x00000005ff277819 */ /* 0x000fe20000011604 */
[----:B------:R0:W5:Y:S01]  /*1b30*/  LDG.E.U16 R84, desc[UR34][R84.64] ;  /* 0x0000002254547981 */ /* 0x000162000c1e1500 */
[----:B------:R-:W-:-:S02]  /*1b40*/  LEA.HI.X.SX32 R119, R80, R15, 0x1, P4 ;  /* 0x0000000f50777211 */ /* 0x000fc400020f0eff */
[-C--:B------:R-:W-:Y:S01]  /*1b50*/  LEA.HI.X.SX32 R125, R64, R15.reuse, 0x1, P1 ;  /* 0x0000000f407d7211 */ /* 0x080fe200008f0eff */
[----:B------:R0:W5:Y:S01]  /*1b60*/  LDG.E.U16 R86, desc[UR34][R86.64] ;  /* 0x0000002256567981 */ /* 0x000162000c1e1500 */
[-C--:B------:R-:W-:Y:S02]  /*1b70*/  LEA.HI.X.SX32 R123, R74, R15.reuse, 0x1, P2 ;  /* 0x0000000f4a7b7211 */ /* 0x080fe400010f0eff */
[----:B------:R-:W-:Y:S01]  /*1b80*/  LEA.HI.X.SX32 R121, R76, R15, 0x1, P3 ;  /* 0x0000000f4c797211 */ /* 0x000fe200018f0eff */
[----:B------:R0:W5:Y:S01]  /*1b90*/  LDG.E.U16 R88, desc[UR34][R88.64] ;  /* 0x0000002258587981 */ /* 0x000162000c1e1500 */
[----:B------:R-:W-:Y:S02]  /*1ba0*/  LEA R110, P4, R13, R17, 0x1 ;  /* 0x000000110d6e7211 */ /* 0x000fe400078808ff */
[----:B------:R-:W-:Y:S02]  /*1bb0*/  LOP3.LUT R19, R4, 0x40, RZ, 0xc0, !PT ;  /* 0x0000004004137812 */ /* 0x000fe400078ec0ff */
[----:B------:R-:W-:-:S02]  /*1bc0*/  SHF.L.U32 R12, R12, 0x1, RZ ;  /* 0x000000010c0c7819 */ /* 0x000fc400000006ff */
[-C--:B------:R-:W-:Y:S02]  /*1bd0*/  LEA R116, P1, R146, R17.reuse, 0x1 ;  /* 0x0000001192747211 */ /* 0x080fe400078208ff */
[-C--:B------:R-:W-:Y:S02]  /*1be0*/  LEA R114, P2, R148, R17.reuse, 0x1 ;  /* 0x0000001194727211 */ /* 0x080fe400078408ff */
[----:B------:R-:W-:Y:S02]  /*1bf0*/  LEA R112, P3, R14, R17, 0x1 ;  /* 0x000000110e707211 */ /* 0x000fe400078608ff */
[----:B------:R-:W-:Y:S02]  /*1c00*/  R2UR UR18, R39 ;  /* 0x00000000271272ca */ /* 0x000fe400000e0000 */
[-C--:B------:R-:W-:Y:S02]  /*1c10*/  LEA.HI.X.SX32 R111, R13, R15.reuse, 0x1, P4 ;  /* 0x0000000f0d6f7211 */ /* 0x080fe400020f0eff */
[----:B------:R-:W-:-:S02]  /*1c20*/  LEA.HI.X.SX32 R117, R146, R15, 0x1, P1 ;  /* 0x0000000f92757211 */ /* 0x000fc400008f0eff */
[-C--:B------:R-:W-:Y:S02]  /*1c30*/  LEA.HI.X.SX32 R115, R148, R15.reuse, 0x1, P2 ;  /* 0x0000000f94737211 */ /* 0x080fe400010f0eff */
[----:B------:R-:W-:Y:S02]  /*1c40*/  LEA.HI.X.SX32 R113, R14, R15, 0x1, P3 ;  /* 0x0000000f0e717211 */ /* 0x000fe400018f0eff */
[----:B------:R-:W-:Y:S01]  /*1c50*/  LEA R13, R19, R12, 0x7 ;  /* 0x0000000c130d7211 */ /* 0x000fe200078e38ff */
[----:B0-----:R-:W-:Y:S06]  /*1c60*/  @P0 BRA `(.L_x_5) ;  /* 0x0000000000180947 */ /* 0x001fec0003800000 */
[----:B------:R-:W-:Y:S01]  /*1c70*/  ELECT P1, URZ, PT ;  /* 0x0000000000ff782f */ /* 0x000fe20003820000 */
[----:B------:R-:W-:Y:S01]  /*1c80*/  HFMA2 R14, -RZ, RZ, 0, 5.9604644775390625e-08 ;  /* 0x00000001ff0e7431 */ /* 0x000fe200000001ff */
[----:B------:R-:W-:Y:S01]  /*1c90*/  UMOV UR4, 0x40 ;  /* 0x0000004000047882 */ /* 0x000fe20000000000 */
[----:B------:R-:W-:Y:S01]  /*1ca0*/  UVIRTCOUNT.DEALLOC.SMPOOL 0x80 ;  /* 0x000000800000784c */ /* 0x000fe20000000000 */
[----:B------:R-:W-:-:S09]  /*1cb0*/  ULEA UR4, UR8, UR4, 0x18 ;  /* 0x0000000408047291 */ /* 0x000fd2000f8ec0ff */
[----:B------:R0:W-:Y:S03]  /*1cc0*/  @P1 STS.U8 [UR4], R14 ;  /* 0x0000000eff001988 */ /* 0x0001e60008000004 */
.L_x_5:
[----:B-----5:R1:W-:Y:S01]  /*1cd0*/  STS.U16 [R13+UR12], R11 ;  /* 0x0000000b0d007988 */ /* 0x0203e2000800040c */
[C---:B0-----:R-:W-:Y:S01]  /*1ce0*/  LOP3.LUT R14, R13.reuse, 0x10, RZ, 0x3c, !PT ;  /* 0x000000100d0e7812 */ /* 0x041fe200078e3cff */
[----:B------:R-:W0:Y:S01]  /*1cf0*/  LDCU.64 UR6, c[0x0][0x388] ;  /* 0x00007100ff0677ac */ /* 0x000e220008000a00 */
[C---:B------:R-:W-:Y:S01]  /*1d00*/  LOP3.LUT R15, R13.reuse, 0x30, RZ, 0x3c, !PT ;  /* 0x000000300d0f7812 */ /* 0x040fe200078e3cff */
[----:B------:R2:W-:Y:S01]  /*1d10*/  STS.U16 [R13+UR12+0xc00], R8 ;  /* 0x000c00080d007988 */ /* 0x0005e2000800040c */
[----:B------:R-:W-:Y:S01]  /*1d20*/  IMAD R16, R16, UR5, RZ ;  /* 0x0000000510107c24 */ /* 0x000fe2000f8e02ff */
[----:B------:R-:W-:Y:S01]  /*1d30*/  USHF.L.U32 UR4, UR18, 0x15, URZ ;  /* 0x0000001512047899 */ /* 0x000fe200080006ff */
[----:B------:R-:W-:Y:S01]  /*1d40*/  PRMT R17, RZ, 0x7610, R17 ;  /* 0x00007610ff117816 */ /* 0x000fe20000000011 */
[----:B------:R3:W-:Y:S01]  /*1d50*/  STS.U16 [R13+UR12+0x1400], R29 ;  /* 0x0014001d0d007988 */ /* 0x0007e2000800040c */
[----:B------:R-:W-:Y:S01]  /*1d60*/  UIADD3 UR15, UPT, UPT, UR12, 0x7000, URZ ;  /* 0x000070000c0f7890 */ /* 0x000fe2000fffe0ff */
[C---:B-1----:R-:W-:Y:S01]  /*1d70*/  LOP3.LUT R11, R13.reuse, 0x20, RZ, 0x3c, !PT ;  /* 0x000000200d0b7812 */ /* 0x042fe200078e3cff */
[----:B------:R-:W-:Y:S01]  /*1d80*/  ULOP3.LUT UR4, UR4, 0x600000, URZ, 0xc0, !UPT ;  /* 0x0060000004047892 */ /* 0x000fe2000f8ec0ff */
[----:B------:R-:W-:Y:S01]  /*1d90*/  STS.U16 [R13+UR12+0x1800], R35 ;  /* 0x001800230d007988 */ /* 0x000fe2000800040c */
[----:B------:R-:W1:Y:S01]  /*1da0*/  LDCU UR22, c[0x0][0x3f0] ;  /* 0x00007e00ff1677ac */ /* 0x000e620008000800 */
[----:B--2---:R-:W-:-:S02]  /*1db0*/  LOP3.LUT R8, R13, 0x40, RZ, 0x3c, !PT ;  /* 0x000000400d087812 */ /* 0x004fc400078e3cff */
[----:B------:R-:W-:Y:S01]  /*1dc0*/  STS.U16 [R13+UR12+0x400], R2 ;  /* 0x000400020d007988 */ /* 0x000fe2000800040c */
[----:B------:R-:W-:Y:S01]  /*1dd0*/  UIADD3 UR14, UPT, UPT, UR13, UR4, URZ ;  /* 0x000000040d0e7290 */ /* 0x000fe2000fffe0ff */
[----:B---3--:R-:W-:Y:S01]  /*1de0*/  PRMT R29, RZ, 0x7610, R29 ;  /* 0x00007610ff1d7816 */ /* 0x008fe2000000001d */
[----:B------:R-:W2:Y:S01]  /*1df0*/  LDCU UR17, c[0x0][0x3a8] ;  /* 0x00007500ff1177ac */ /* 0x000ea20008000800 */
[----:B------:R-:W-:Y:S01]  /*1e00*/  STS.U16 [R13+UR12+0x800], R134 ;  /* 0x000800860d007988 */ /* 0x000fe2000800040c */
[----:B------:R-:W-:Y:S02]  /*1e10*/  PRMT R18, RZ, 0x7610, R18 ;  /* 0x00007610ff127816 */ /* 0x000fe40000000012 */
[----:B------:R-:W-:Y:S01]  /*1e20*/  PRMT R20, RZ, 0x7610, R20 ;  /* 0x00007610ff147816 */ /* 0x000fe20000000014 */
[----:B------:R-:W-:Y:S01]  /*1e30*/  STS.U16 [R13+UR12+0x1000], R135 ;  /* 0x001000870d007988 */ /* 0x000fe2000800040c */
[----:B------:R-:W-:-:S03]  /*1e40*/  PRMT R19, RZ, 0x7610, R19 ;  /* 0x00007610ff137816 */ /* 0x000fc60000000013 */
[----:B------:R-:W-:Y:S04]  /*1e50*/  STS.U16 [R13+UR12+0x1c00], R140 ;  /* 0x001c008c0d007988 */ /* 0x000fe8000800040c */
[----:B------:R3:W-:Y:S04]  /*1e60*/  STS.U16 [R14+UR12+0x1480], R33 ;  /* 0x001480210e007988 */ /* 0x0007e8000800040c */
[----:B------:R4:W-:Y:S04]  /*1e70*/  STS.U16 [R14+UR12+0x1880], R37 ;  /* 0x001880250e007988 */ /* 0x0009e8000800040c */
[----:B------:R-:W-:Y:S01]  /*1e80*/  STS.U16 [R14+UR12+0x1080], R141 ;  /* 0x0010808d0e007988 */ /* 0x000fe2000800040c */
[----:B---3--:R-:W-:-:S03]  /*1e90*/  PRMT R33, RZ, 0x7610, R33 ;  /* 0x00007610ff217816 */ /* 0x008fc60000000021 */
[----:B------:R-:W-:Y:S01]  /*1ea0*/  STS.U16 [R14+UR12+0x480], R144 ;  /* 0x000480900e007988 */ /* 0x000fe2000800040c */
[----:B----4-:R-:W3:Y:S03]  /*1eb0*/  LDC R37, c[0x0][0x3d8] ;  /* 0x0000f600ff257b82 */ /* 0x010ee60000000800 */
[----:B------:R-:W-:Y:S04]  /*1ec0*/  STS.U16 [R14+UR12+0x880], R145 ;  /* 0x000880910e007988 */ /* 0x000fe8000800040c */
[----:B------:R-:W-:Y:S04]  /*1ed0*/  STS.U16 [R14+UR12+0xc80], R108 ;  /* 0x000c806c0e007988 */ /* 0x000fe8000800040c */
[----:B------:R-:W-:Y:S04]  /*1ee0*/  STS.U16 [R14+UR12+0x80], R106 ;  /* 0x0000806a0e007988 */ /* 0x000fe8000800040c */
[----:B------:R4:W-:Y:S04]  /*1ef0*/  STS.U16 [R14+UR12+0x1c80], R104 ;  /* 0x001c80680e007988 */ /* 0x0009e8000800040c */
[----:B------:R0:W-:Y:S04]  /*1f00*/  STS.U16 [R11+UR12+0x500], R3 ;  /* 0x000500030b007988 */ /* 0x0001e8000800040c */
[----:B------:R1:W-:Y:S01]  /*1f10*/  STS.U16 [R11+UR12+0x1500], R21 ;  /* 0x001500150b007988 */ /* 0x0003e2000800040c */
[----:B----4-:R-:W-:-:S03]  /*1f20*/  PRMT R14, RZ, 0x7610, R14 ;  /* 0x00007610ff0e7816 */ /* 0x010fc6000000000e */
[----:B------:R4:W-:Y:S01]  /*1f30*/  STS.U16 [R11+UR12+0x1900], R23 ;  /* 0x001900170b007988 */ /* 0x0009e2000800040c */
[----:B0-----:R-:W0:Y:S03]  /*1f40*/  LDC.64 R2, c[0x0][0x3c0] ;  /* 0x0000f000ff027b82 */ /* 0x001e260000000a00 */
[----:B------:R-:W-:Y:S01]  /*1f50*/  STS.U16 [R11+UR12+0x100], R102 ;  /* 0x000100660b007988 */ /* 0x000fe2000800040c */
[----:B-1----:R-:W-:-:S03]  /*1f60*/  PRMT R21, RZ, 0x7610, R21 ;  /* 0x00007610ff157816 */ /* 0x002fc60000000015 */
[----:B------:R-:W-:Y:S01]  /*1f70*/  STS.U16 [R11+UR12+0x1100], R100 ;  /* 0x001100640b007988 */ /* 0x000fe2000800040c */
[----:B----4-:R-:W-:-:S03]  /*1f80*/  PRMT R23, RZ, 0x7610, R23 ;  /* 0x00007610ff177816 */ /* 0x010fc60000000017 */
[----:B------:R-:W-:Y:S04]  /*1f90*/  STS.U16 [R11+UR12+0x900], R98 ;  /* 0x000900620b007988 */ /* 0x000fe8000800040c */
[----:B------:R-:W-:Y:S04]  /*1fa0*/  STS.U16 [R11+UR12+0xd00], R94 ;  /* 0x000d005e0b007988 */ /* 0x000fe8000800040c */
[----:B------:R1:W-:Y:S04]  /*1fb0*/  STS.U16 [R11+UR12+0x1d00], R92 ;  /* 0x001d005c0b007988 */ /* 0x0003e8000800040c */
[----:B------:R-:W-:Y:S01]  /*1fc0*/  STS.U16 [R15+UR12+0x180], R10 ;  /* 0x0001800a0f007988 */ /* 0x000fe2000800040c */
[----:B0-----:R-:W-:-:S03]  /*1fd0*/  IMAD R2, R2, UR9, RZ ;  /* 0x0000000902027c24 */ /* 0x001fc6000f8e02ff */
[----:B------:R-:W-:Y:S01]  /*1fe0*/  STS.U16 [R15+UR12+0x1180], R90 ;  /* 0x0011805a0f007988 */ /* 0x000fe2000800040c */
[----:B-1----:R-:W-:-:S03]  /*1ff0*/  LOP3.LUT R11, R13, 0x50, RZ, 0x3c, !PT ;  /* 0x000000500d0b7812 */ /* 0x002fc600078e3cff */
[----:B------:R0:W-:Y:S04]  /*2000*/  STS.U16 [R15+UR12+0x1580], R27 ;  /* 0x0015801b0f007988 */ /* 0x0001e8000800040c */
[----:B------:R1:W-:Y:S04]  /*2010*/  STS.U16 [R15+UR12+0x1980], R31 ;  /* 0x0019801f0f007988 */ /* 0x0003e8000800040c */
[----:B------:R-:W-:Y:S01]  /*2020*/  STS.U16 [R15+UR12+0x580], R24 ;  /* 0x000580180f007988 */ /* 0x000fe2000800040c */
[----:B0-----:R-:W-:-:S03]  /*2030*/  PRMT R27, RZ, 0x7610, R27 ;  /* 0x00007610ff1b7816 */ /* 0x001fc6000000001b */
[----:B------:R-:W-:Y:S01]  /*2040*/  STS.U16 [R15+UR12+0x980], R28 ;  /* 0x0009801c0f007988 */ /* 0x000fe2000800040c */
[----:B-1----:R-:W-:-:S03]  /*2050*/  PRMT R31, RZ, 0x7610, R31 ;  /* 0x00007610ff1f7816 */ /* 0x002fc6000000001f */
[----:B------:R-:W-:Y:S04]  /*2060*/  STS.U16 [R15+UR12+0xd80], R32 ;  /* 0x000d80200f007988 */ /* 0x000fe8000800040c */
[----:B------:R0:W-:Y:S04]  /*2070*/  STS.U16 [R15+UR12+0x1d80], R34 ;  /* 0x001d80220f007988 */ /* 0x0001e8000800040c */
[----:B------:R1:W-:Y:S04]  /*2080*/  STS.U16 [R8+UR12+0xa00], R7 ;  /* 0x000a000708007988 */ /* 0x0003e8000800040c */
[----:B------:R-:W-:Y:S01]  /*2090*/  STS.U16 [R8+UR12+0x600], R9 ;  /* 0x0006000908007988 */ /* 0x000fe2000800040c */
[----:B0-----:R-:W-:Y:S01]  /*20a0*/  PRMT R15, RZ, 0x7610, R15 ;  /* 0x00007610ff0f7816 */ /* 0x001fe2000000000f */
[----:B------:R-:W0:Y:S02]  /*20b0*/  LDC.64 R34, c[0x0][0x390] ;  /* 0x0000e400ff227b82 */ /* 0x000e240000000a00 */
[----:B------:R-:W-:Y:S01]  /*20c0*/  STS.U16 [R8+UR12+0xe00], R36 ;  /* 0x000e002408007988 */ /* 0x000fe2000800040c */
[----:B-1----:R-:W-:-:S03]  /*20d0*/  LOP3.LUT R7, R13, 0x60, RZ, 0x3c, !PT ;  /* 0x000000600d077812 */ /* 0x002fc600078e3cff */
[----:B------:R-:W-:Y:S01]  /*20e0*/  STS.U16 [R8+UR12+0x200], R42 ;  /* 0x0002002a08007988 */ /* 0x000fe2000800040c */
[----:B------:R-:W-:-:S03]  /*20f0*/  LOP3.LUT R13, R13, 0x70, RZ, 0x3c, !PT ;  /* 0x000000700d0d7812 */ /* 0x000fc600078e3cff */
[----:B------:R-:W-:Y:S04]  /*2100*/  STS.U16 [R8+UR12+0x1200], R44 ;  /* 0x0012002c08007988 */ /* 0x000fe8000800040c */
[----:B------:R-:W-:Y:S04]  /*2110*/  STS.U16 [R8+UR12+0x1600], R57 ;  /* 0x0016003908007988 */ /* 0x000fe8000800040c */
[----:B------:R-:W-:Y:S04]  /*2120*/  STS.U16 [R8+UR12+0x1a00], R65 ;  /* 0x001a004108007988 */ /* 0x000fe8000800040c */
[----:B------:R1:W-:Y:S04]  /*2130*/  STS.U16 [R8+UR12+0x1e00], R54 ;  /* 0x001e003608007988 */ /* 0x0003e8000800040c */
[----:B------:R4:W-:Y:S04]  /*2140*/  STS.U16 [R11+UR12+0x280], R5 ;  /* 0x000280050b007988 */ /* 0x0009e8000800040c */
[----:B------:R-:W-:Y:S01]  /*2150*/  STS.U16 [R11+UR12+0x680], R96 ;  /* 0x000680600b007988 */ /* 0x000fe2000800040c */
[----:B-1----:R-:W-:-:S03]  /*2160*/  SHF.R.U32.HI R8, RZ, 0x6, R4 ;  /* 0x00000006ff087819 */ /* 0x002fc60000011604 */
[----:B------:R-:W-:Y:S01]  /*2170*/  STS.U16 [R11+UR12+0xa80], R46 ;  /* 0x000a802e0b007988 */ /* 0x000fe2000800040c */
[C---:B----4-:R-:W-:Y:S01]  /*2180*/  SHF.L.U32 R5, R2.reuse, 0x1, RZ ;  /* 0x0000000102057819 */ /* 0x050fe200000006ff */
[----:B------:R-:W-:Y:S02]  /*2190*/  IMAD.HI R2, R2, 0x2, RZ ;  /* 0x0000000202027827 */ /* 0x000fe400078e02ff */
[----:B------:R-:W-:Y:S01]  /*21a0*/  STS.U16 [R11+UR12+0xe80], R48 ;  /* 0x000e80300b007988 */ /* 0x000fe2000800040c */
[----:B------:R-:W-:-:S03]  /*21b0*/  SGXT.U32 R8, R8, 0x1 ;  /* 0x000000010808781a */ /* 0x000fc60000000000 */
[----:B------:R-:W-:Y:S04]  /*21c0*/  STS.U16 [R11+UR12+0x1680], R61 ;  /* 0x0016803d0b007988 */ /* 0x000fe8000800040c */
[----:B------:R-:W-:Y:S04]  /*21d0*/  STS.U16 [R11+UR12+0x1280], R66 ;  /* 0x001280420b007988 */ /* 0x000fe8000800040c */
[----:B------:R-:W-:Y:S04]  /*21e0*/  STS.U16 [R11+UR12+0x1a80], R72 ;  /* 0x001a80480b007988 */ /* 0x000fe8000800040c */
[----:B------:R1:W-:Y:S04]  /*21f0*/  STS.U16 [R11+UR12+0x1e80], R84 ;  /* 0x001e80540b007988 */ /* 0x0003e8000800040c */
[----:B------:R4:W-:Y:S04]  /*2200*/  STS.U16 [R7+UR12+0x300], R6 ;  /* 0x0003000607007988 */ /* 0x0009e8000800040c */
[----:B------:R-:W-:Y:S01]  /*2210*/  STS.U16 [R7+UR12+0x700], R38 ;  /* 0x0007002607007988 */ /* 0x000fe2000800040c */
[----:B-1----:R-:W-:-:S03]  /*2220*/  PRMT R11, RZ, 0x7610, R11 ;  /* 0x00007610ff0b7816 */ /* 0x002fc6000000000b */
[----:B------:R-:W-:Y:S01]  /*2230*/  STS.U16 [R7+UR12+0xb00], R50 ;  /* 0x000b003207007988 */ /* 0x000fe2000800040c */
[----:B----4-:R-:W-:-:S03]  /*2240*/  SHF.L.U32 R6, R16, 0x1, RZ ;  /* 0x0000000110067819 */ /* 0x010fc600000006ff */
[----:B------:R-:W-:Y:S01]  /*2250*/  STS.U16 [R7+UR12+0xf00], R62 ;  /* 0x000f003e07007988 */ /* 0x000fe2000800040c */
[----:B------:R-:W-:Y:S01]  /*2260*/  IADD3 R6, P2, P1, R6, UR6, R5 ;  /* 0x0000000606067c10 */ /* 0x000fe2000f95e005 */
[----:B------:R-:W-:Y:S02]  /*2270*/  IMAD.HI R5, R16, 0x2, RZ ;  /* 0x0000000210057827 */ /* 0x000fe400078e02ff */
[----:B------:R-:W-:Y:S01]  /*2280*/  STS.U16 [R7+UR12+0x1300], R70 ;  /* 0x0013004607007988 */ /* 0x000fe2000800040c */
[----:B------:R-:W-:Y:S01]  /*2290*/  UMOV UR6, 0x1 ;  /* 0x0000000100067882 */ /* 0x000fe20000000000 */
[----:B------:R-:W-:Y:S02]  /*22a0*/  PRMT R16, RZ, 0x7610, R16 ;  /* 0x00007610ff107816 */ /* 0x000fe40000000010 */
[----:B------:R-:W-:Y:S01]  /*22b0*/  STS.U16 [R7+UR12+0x1700], R77 ;  /* 0x0017004d07007988 */ /* 0x000fe2000800040c */
[----:B------:R-:W-:Y:S02]  /*22c0*/  IADD3.X R2, PT, PT, R5, UR7, R2, P2, P1 ;  /* 0x0000000705027c10 */ /* 0x000fe400097e2402 */
[----:B------:R-:W-:Y:S01]  /*22d0*/  ISETP.LT.AND P2, PT, RZ, UR22, PT ;  /* 0x00000016ff007c0c */ /* 0x000fe2000bf41270 */
[----:B------:R-:W-:Y:S04]  /*22e0*/  STS.U16 [R7+UR12+0x1b00], R78 ;  /* 0x001b004e07007988 */ /* 0x000fe8000800040c */
[----:B------:R1:W-:Y:S04]  /*22f0*/  STS.U16 [R7+UR12+0x1f00], R86 ;  /* 0x001f005607007988 */ /* 0x0003e8000800040c */
[----:B------:R-:W-:Y:S04]  /*2300*/  STS.U16 [R13+UR12+0x380], R40 ;  /* 0x000380280d007988 */ /* 0x000fe8000800040c */
[----:B------:R-:W-:Y:S01]  /*2310*/  STS.U16 [R13+UR12+0x780], R58 ;  /* 0x0007803a0d007988 */ /* 0x000fe2000800040c */
[----:B-1----:R-:W-:-:S03]  /*2320*/  IMAD R7, R8, R3, RZ ;  /* 0x0000000308077224 */ /* 0x002fc600078e02ff */
[----:B------:R-:W-:Y:S02]  /*2330*/  STS.U16 [R13+UR12+0xb80], R68 ;  /* 0x000b80440d007988 */ /* 0x000fe4000800040c */
[C---:B------:R-:W-:Y:S02]  /*2340*/  LEA R74, P1, R7.reuse, R6, 0x1 ;  /* 0x00000006074a7211 */ /* 0x040fe400078208ff */
[----:B------:R1:W-:Y:S02]  /*2350*/  STS.U16 [R13+UR12+0xf80], R25 ;  /* 0x000f80190d007988 */ /* 0x0003e4000800040c */
[----:B------:R-:W-:Y:S02]  /*2360*/  LEA.HI.X.SX32 R75, R7, R2, 0x1, P1 ;  /* 0x00000002074b7211 */ /* 0x000fe400008f0eff */
[----:B------:R-:W-:Y:S01]  /*2370*/  STS.U16 [R13+UR12+0x1380], R53 ;  /* 0x001380350d007988 */ /* 0x000fe2000800040c */
[----:B------:R-:W-:-:S03]  /*2380*/  LOP3.LUT P1, RZ, R4, 0x7f, RZ, 0xc0, !PT ;  /* 0x0000007f04ff7812 */ /* 0x000fc6000782c0ff */
[----:B------:R-:W-:Y:S01]  /*2390*/  STS.U16 [R13+UR12+0x1780], R81 ;  /* 0x001780510d007988 */ /* 0x000fe2000800040c */
[----:B-1----:R-:W-:-:S03]  /*23a0*/  PRMT R25, RZ, 0x7610, R25 ;  /* 0x00007610ff197816 */ /* 0x002fc60000000019 */
[----:B------:R-:W-:Y:S04]  /*23b0*/  STS.U16 [R13+UR12+0x1b80], R82 ;  /* 0x001b80520d007988 */ /* 0x000fe8000800040c */
[----:B------:R1:W-:Y:S02]  /*23c0*/  STS.U16 [R13+UR12+0x1f80], R88 ;  /* 0x001f80580d007988 */ /* 0x0003e4000800040c */
[----:B------:R-:W-:Y:S01]  /*23d0*/  VOTEU.ALL UP0, P1 ;  /* 0x0000000000ff7886 */ /* 0x000fe20000800000 */
[----:B------:R-:W-:Y:S01]  /*23e0*/  VOTEU.ALL UP1, P1 ;  /* 0x0000000000ff7886 */ /* 0x000fe20000820000 */
[----:B------:R-:W-:Y:S01]  /*23f0*/  STTM.x64 tmem[UR14], RZ ;  /* 0x000000ff000079ed */ /* 0x000fe2000834000e */
[----:B------:R-:W4:Y:S02]  /*2400*/  FENCE.VIEW.ASYNC.T ;  /* 0x00000000000073c6 */ /* 0x000f240000000200 */
[----:B----4-:R-:W-:Y:S01]  /*2410*/  BAR.SYNC.DEFER_BLOCKING 0x0 ;  /* 0x0000000000007b1d */ /* 0x010fe20000010000 */
[----:B------:R-:W-:-:S04]  /*2420*/  @!UP0 UIADD3 UR4, UPT, UPT, -UR6, 0x100000, URZ ;  /* 0x0010000006048890 */ /* 0x000fc8000fffe1ff */
[----:B------:R-:W-:Y:S02]  /*2430*/  @!UP0 USHF.L.U32 UR5, UR4, 0xb, URZ ;  /* 0x0000000b04058899 */ /* 0x000fe400080006ff */
[----:B------:R-:W-:Y:S01]  /*2440*/  @!UP0 USHF.L.U32 UR4, UR4, 0x1, URZ ;  /* 0x0000000104048899 */ /* 0x000fe200080006ff */
[----:B-1----:R-:W-:Y:S01]  /*2450*/  PRMT R13, RZ, 0x7610, R13 ;  /* 0x00007610ff0d7816 */ /* 0x002fe2000000000d */
[----:B------:R-:W1:Y:S10]  /*2460*/  FENCE.VIEW.ASYNC.S ;  /* 0x00000000000073c6 */ /* 0x000e740000000000 */
[----:B-1----:R1:W4:Y:S02]  /*2470*/  @!UP1 SYNCS.EXCH.64 URZ, [UR15], UR4 ;  /* 0x000000040fff95b2 */ /* 0x0023240008000100 */
[----:B----4-:R-:W-:Y:S01]  /*2480*/  BAR.SYNC.DEFER_BLOCKING 0x0 ;  /* 0x0000000000007b1d */ /* 0x010fe20000010000 */
[----:B------:R-:W-:-:S05]  /*2490*/  SHF.R.U32.HI R2, RZ, 0x5, R4 ;  /* 0x00000005ff027819 */ /* 0x000fca0000011604 */
[----:B-1----:R-:W1:Y:S01]  /*24a0*/  LDCU UR4, c[0x0][0x3d0] ;  /* 0x00007a00ff0477ac */ /* 0x002e620008000800 */
[----:B------:R-:W4:Y:S01]  /*24b0*/  LDCU UR5, c[0x0][0x3d4] ;  /* 0x00007a80ff0577ac */ /* 0x000f220008000800 */
[----:B------:R-:W2:Y:S04]  /*24c0*/  @P2 LDG.E.U16 R11, desc[UR34][R74.64] ;  /* 0x000000224a0b2981 */ /* 0x000ea8000c1e1500 */
        /* <DEDUP_REMOVED lines=14> */
[----:B------:R-:W2:Y:S01]  /*25b0*/  @P2 LDG.E.U16 R33, desc[UR34][R110.64] ;  /* 0x000000226e212981 */ /* 0x000ea2000c1e1500 */
[----:B------:R-:W-:Y:S01]  /*25c0*/  SGXT.U32 R2, R2, 0x2 ;  /* 0x000000020202781a */ /* 0x000fe20000000000 */
[----:B-1----:R-:W-:Y:S01]  /*25d0*/  UIMAD UR4, UR9, UR4, URZ ;  /* 0x00000004090472a4 */ /* 0x002fe2000f8e02ff */
[----:B------:R-:W-:Y:S01]  /*25e0*/  SHF.R.S32.HI R5, RZ, 0x6, R4 ;  /* 0x00000006ff057819 */ /* 0x000fe20000011404 */
[----:B------:R-:W-:Y:S01]  /*25f0*/  VOTEU.ALL UP1, P1 ;  /* 0x0000000000ff7886 */ /* 0x000fe20000820000 */
[----:B------:R-:W-:Y:S01]  /*2600*/  LOP3.LUT R4, R4, 0x1f, RZ, 0xc0, !PT ;  /* 0x0000001f04047812 */ /* 0x000fe200078ec0ff */
[----:B---3--:R-:W-:Y:S01]  /*2610*/  IMAD R2, R2, R37, RZ ;  /* 0x0000002502027224 */ /* 0x008fe200078e02ff */
[----:B------:R-:W-:Y:S01]  /*2620*/  SGXT R5, R5, 0x1 ;  /* 0x000000010505781a */ /* 0x000fe20000000200 */
[----:B------:R-:W-:Y:S01]  /*2630*/  USHF.L.U32 UR8, UR4, 0x1, URZ ;  /* 0x0000000104087899 */ /* 0x000fe200080006ff */
[----:B------:R-:W-:Y:S01]  /*2640*/  PRMT R39, RZ, 0x7610, R39 ;  /* 0x00007610ff277816 */ /* 0x000fe20000000027 */
[----:B----4-:R-:W-:Y:S01]  /*2650*/  IMAD R4, R4, UR5, RZ ;  /* 0x0000000504047c24 */ /* 0x010fe2000f8e02ff */
[C---:B------:R-:W-:Y:S01]  /*2660*/  LEA R6, R37.reuse, R2, 0x2 ;  /* 0x0000000225067211 */ /* 0x040fe200078e10ff */
[----:B------:R-:W-:Y:S01]  /*2670*/  UIMAD.WIDE UR4, UR4, 0x2, URZ ;  /* 0x00000002040478a5 */ /* 0x000fe2000f8e02ff */
[----:B------:R-:W-:Y:S01]  /*2680*/  LOP3.LUT R70, R12, 0x90, R5, 0x78, !PT ;  /* 0x000000900c467812 */ /* 0x000fe200078e7805 */
[----:B------:R-:W-:Y:S01]  /*2690*/  UIADD3 UR7, UPT, UPT, UR18, 0x1c, URZ ;  /* 0x0000001c12077890 */ /* 0x000fe2000fffe0ff */
[C---:B------:R-:W-:Y:S01]  /*26a0*/  SHF.L.U32 R5, R4.reuse, 0x1, RZ ;  /* 0x0000000104057819 */ /* 0x040fe200000006ff */
[----:B------:R-:W-:Y:S01]  /*26b0*/  IMAD.HI R4, R4, 0x2, RZ ;  /* 0x0000000204047827 */ /* 0x000fe200078e02ff */
[----:B------:R-:W-:Y:S01]  /*26c0*/  LEA R7, R37, R6, 0x2 ;  /* 0x0000000625077211 */ /* 0x000fe200078e10ff */
[----:B------:R-:W-:Y:S01]  /*26d0*/  UIADD3 UR16, UPT, UPT, UR13, 0x40, URZ ;  /* 0x000000400d107890 */ /* 0x000fe2000fffe0ff */
[----:B0-----:R-:W-:Y:S01]  /*26e0*/  IADD3 R81, P3, P4, R5, UR8, R34 ;  /* 0x0000000805517c10 */ /* 0x001fe2000fc7e022 */
[----:B------:R-:W-:Y:S01]  /*26f0*/  UIADD3 UR8, UPT, UPT, UR18, 0x3c, URZ ;  /* 0x0000003c12087890 */ /* 0x000fe2000fffe0ff */
[C---:B------:R-:W-:Y:S01]  /*2700*/  LEA R5, R37.reuse, R7, 0x2 ;  /* 0x0000000725057211 */ /* 0x040fe200078e10ff */
[----:B------:R-:W-:Y:S01]  /*2710*/  IMAD R9, R37, UR7, RZ ;  /* 0x0000000725097c24 */ /* 0x000fe2000f8e02ff */
[----:B------:R-:W-:-:S02]  /*2720*/  IADD3.X R35, PT, PT, R4, UR5, R35, P3, P4 ;  /* 0x0000000504237c10 */ /* 0x000fc40009fe8423 */
[C---:B------:R-:W-:Y:S01]  /*2730*/  LEA R4, R37.reuse, R5, 0x2 ;  /* 0x0000000525047211 */ /* 0x040fe200078e10ff */
[C---:B------:R-:W-:Y:S01]  /*2740*/  IMAD R10, R37.reuse, UR8, RZ ;  /* 0x00000008250a7c24 */ /* 0x040fe2000f8e02ff */
[-C--:B------:R-:W-:Y:S01]  /*2750*/  LEA R108, P4, R2, R81.reuse, 0x1 ;  /* 0x00000051026c7211 */ /* 0x080fe200078808ff */
[----:B------:R-:W-:Y:S01]  /*2760*/  UIADD3 UR8, UPT, UPT, UR12, 0x5000, URZ ;  /* 0x000050000c087890 */ /* 0x000fe2000fffe0ff */
[C---:B------:R-:W-:Y:S02]  /*2770*/  LEA R8, R37.reuse, R4, 0x2 ;  /* 0x0000000425087211 */ /* 0x040fe400078e10ff */
[----:B------:R-:W-:Y:S02]  /*2780*/  LEA R106, P5, R6, R81, 0x1 ;  /* 0x00000051066a7211 */ /* 0x000fe400078a08ff */
[----:B------:R-:W-:Y:S02]  /*2790*/  LEA.HI.X.SX32 R109, R2, R35, 0x1, P4 ;  /* 0x00000023026d7211 */ /* 0x000fe400020f0eff */
[----:B------:R-:W-:-:S02]  /*27a0*/  LEA R2, R37, R8, 0x2 ;  /* 0x0000000825027211 */ /* 0x000fc400078e10ff */
[----:B------:R-:W-:Y:S02]  /*27b0*/  LEA R78, P3, R10, R81, 0x1 ;  /* 0x000000510a4e7211 */ /* 0x000fe400078608ff */
[----:B------:R-:W-:Y:S02]  /*27c0*/  LEA.HI.X.SX32 R107, R6, R35, 0x1, P5 ;  /* 0x00000023066b7211 */ /* 0x000fe400028f0eff */
[----:B------:R-:W-:Y:S02]  /*27d0*/  LEA R104, P4, R7, R81, 0x1 ;  /* 0x0000005107687211 */ /* 0x000fe400078808ff */
[----:B------:R-:W-:Y:S02]  /*27e0*/  LEA R6, R37, R2, 0x3 ;  /* 0x0000000225067211 */ /* 0x000fe400078e18ff */
[----:B------:R-:W-:Y:S02]  /*27f0*/  LEA.HI.X.SX32 R79, R10, R35, 0x1, P3 ;  /* 0x000000230a4f7211 */ /* 0x000fe400018f0eff */
[----:B------:R-:W-:-:S02]  /*2800*/  LEA R102, P3, R5, R81, 0x1 ;  /* 0x0000005105667211 */ /* 0x000fc400078608ff */
[----:B------:R-:W-:Y:S02]  /*2810*/  LEA.HI.X.SX32 R105, R7, R35, 0x1, P4 ;  /* 0x0000002307697211 */ /* 0x000fe400020f0eff */
[----:B------:R-:W-:Y:S02]  /*2820*/  LEA R7, R37, R6, 0x2 ;  /* 0x0000000625077211 */ /* 0x000fe400078e10ff */
[C---:B------:R-:W-:Y:S02]  /*2830*/  LEA R100, P4, R4.reuse, R81, 0x1 ;  /* 0x0000005104647211 */ /* 0x040fe400078808ff */
[----:B------:R-:W-:Y:S02]  /*2840*/  LEA.HI.X.SX32 R103, R5, R35, 0x1, P3 ;  /* 0x0000002305677211 */ /* 0x000fe400018f0eff */
[----:B------:R-:W-:Y:S02]  /*2850*/  LEA R5, R37, R7, 0x2 ;  /* 0x0000000725057211 */ /* 0x000fe400078e10ff */
[----:B------:R-:W-:-:S02]  /*2860*/  LEA.HI.X.SX32 R101, R4, R35, 0x1, P4 ;  /* 0x0000002304657211 */ /* 0x000fc400020f0eff */
[----:B------:R-:W-:Y:S01]  /*2870*/  LEA R98, P3, R8, R81, 0x1 ;  /* 0x0000005108627211 */ /* 0x000fe200078608ff */
[----:B------:R-:W-:-:S04]  /*2880*/  @!UP0 UIADD3 UR4, UPT, UPT, -UR6, 0x100000, URZ ;  /* 0x0010000006048890 */ /* 0x000fc8000fffe1ff */
[----:B------:R-:W-:Y:S02]  /*2890*/  @!UP0 USHF.L.U32 UR5, UR4, 0xb, URZ ;  /* 0x0000000b04058899 */ /* 0x000fe400080006ff */
[----:B------:R-:W-:Y:S01]  /*28a0*/  @!UP0 USHF.L.U32 UR4, UR4, 0x1, URZ ;  /* 0x0000000104048899 */ /* 0x000fe200080006ff */
[----:B------:R-:W-:Y:S02]  /*28b0*/  LEA R96, P4, R2, R81, 0x1 ;  /* 0x0000005102607211 */ /* 0x000fe400078808ff */
[----:B------:R-:W-:Y:S02]  /*28c0*/  LEA R4, R37, R5, 0x2 ;  /* 0x0000000525047211 */ /* 0x000fe400078e10ff */
[-C--:B------:R-:W-:Y:S02]  /*28d0*/  LEA.HI.X.SX32 R99, R8, R35.reuse, 0x1, P3 ;  /* 0x0000002308637211 */ /* 0x080fe400018f0eff */
[----:B------:R-:W-:Y:S02]  /*28e0*/  LEA.HI.X.SX32 R97, R2, R35, 0x1, P4 ;  /* 0x0000002302617211 */ /* 0x000fe400020f0eff */
[----:B------:R-:W-:-:S02]  /*28f0*/  LEA R90, P3, R7, R81, 0x1 ;  /* 0x00000051075a7211 */ /* 0x000fc400078608ff */
[----:B------:R-:W-:Y:S01]  /*2900*/  LEA R2, R37, R4, 0x2 ;  /* 0x0000000425027211 */ /* 0x000fe200078e10ff */
[----:B------:R0:W1:Y:S01]  /*2910*/  @!UP1 SYNCS.EXCH.64 URZ, [UR12+0x7008], UR4 ;  /* 0x007008040cff95b2 */ /* 0x0000620008000100 */
[----:B------:R-:W-:Y:S01]  /*2920*/  LEA.HI.X.SX32 R91, R7, R35, 0x1, P3 ;  /* 0x00000023075b7211 */ /* 0x000fe200018f0eff */
[----:B------:R-:W-:Y:S01]  /*2930*/  VOTEU.ALL UP1, P1 ;  /* 0x0000000000ff7886 */ /* 0x000fe20000820000 */
[-C--:B------:R-:W-:Y:S02]  /*2940*/  LEA R84, P3, R2, R81.reuse, 0x1 ;  /* 0x0000005102547211 */ /* 0x080fe400078608ff */
[----:B------:R-:W-:Y:S02]  /*2950*/  LEA R92, P5, R6, R81, 0x1 ;  /* 0x00000051065c7211 */ /* 0x000fe400078a08ff */
[----:B------:R-:W-:Y:S02]  /*2960*/  LEA.HI.X.SX32 R85, R2, R35, 0x1, P3 ;  /* 0x0000002302557211 */ /* 0x000fe400018f0eff */
[----:B------:R-:W-:-:S02]  /*2970*/  ISETP.EQ.U32.AND P3, PT, RZ, UR18, P2 ;  /* 0x00000012ff007c0c */ /* 0x000fc40009762070 */
[----:B------:R-:W-:Y:S01]  /*2980*/  LEA.HI.X.SX32 R93, R6, R35, 0x1, P5 ;  /* 0x00000023065d7211 */ /* 0x000fe200028f0eff */
[----:B0-----:R-:W-:-:S04]  /*2990*/  @!UP0 UIADD3 UR4, UPT, UPT, -UR6, 0x100000, URZ ;  /* 0x0010000006048890 */ /* 0x001fc8000fffe1ff */
[----:B------:R-:W-:Y:S02]  /*29a0*/  @!UP0 USHF.L.U32 UR5, UR4, 0xb, URZ ;  /* 0x0000000b04058899 */ /* 0x000fe400080006ff */
[----:B------:R-:W-:Y:S01]  /*29b0*/  @!UP0 USHF.L.U32 UR4, UR4, 0x1, URZ ;  /* 0x0000000104048899 */ /* 0x000fe200080006ff */
[----:B------:R-:W-:Y:S02]  /*29c0*/  LEA R88, P4, R5, R81, 0x1 ;  /* 0x0000005105587211 */ /* 0x000fe400078808ff */
[C---:B------:R-:W-:Y:S02]  /*29d0*/  LOP3.LUT R69, R70.reuse, 0x20, RZ, 0x3c, !PT ;  /* 0x0000002046457812 */ /* 0x040fe400078e3cff */
[----:B------:R-:W-:Y:S02]  /*29e0*/  LEA R6, R37, R2, 0x2 ;  /* 0x0000000225067211 */ /* 0x000fe400078e10ff */
[C---:B------:R-:W-:Y:S02]  /*29f0*/  LOP3.LUT R68, R70.reuse, 0x40, RZ, 0x3c, !PT ;  /* 0x0000004046447812 */ /* 0x040fe400078e3cff */
[----:B------:R-:W-:-:S02]  /*2a00*/  LOP3.LUT R2, R70, 0x60, RZ, 0x3c, !PT ;  /* 0x0000006046027812 */ /* 0x000fc400078e3cff */
[C---:B------:R-:W-:Y:S02]  /*2a10*/  LEA R86, P5, R4.reuse, R81, 0x1 ;  /* 0x0000005104567211 */ /* 0x040fe400078a08ff */
[-C--:B------:R-:W-:Y:S02]  /*2a20*/  LEA.HI.X.SX32 R89, R5, R35.reuse, 0x1, P4 ;  /* 0x0000002305597211 */ /* 0x080fe400020f0eff */
[----:B------:R-:W-:Y:S02]  /*2a30*/  LEA R5, R37, R6, 0x2 ;  /* 0x0000000625057211 */ /* 0x000fe400078e10ff */
[----:B------:R-:W-:Y:S02]  /*2a40*/  LEA.HI.X.SX32 R87, R4, R35, 0x1, P5 ;  /* 0x0000002304577211 */ /* 0x000fe400028f0eff */
[-C--:B------:R-:W-:Y:S02]  /*2a50*/  LEA R94, P6, R9, R81.reuse, 0x1 ;  /* 0x00000051095e7211 */ /* 0x080fe400078c08ff */
[----:B------:R-:W-:-:S02]  /*2a60*/  LEA R82, P4, R6, R81, 0x1 ;  /* 0x0000005106527211 */ /* 0x000fc400078808ff */
[----:B------:R-:W-:Y:S02]  /*2a70*/  LEA R80, P5, R5, R81, 0x1 ;  /* 0x0000005105507211 */ /* 0x000fe400078a08ff */
[-C--:B------:R-:W-:Y:S02]  /*2a80*/  LEA.HI.X.SX32 R95, R9, R35.reuse, 0x1, P6 ;  /* 0x00000023095f7211 */ /* 0x080fe400030f0eff */
[-C--:B------:R-:W-:Y:S02]  /*2a90*/  LEA.HI.X.SX32 R83, R6, R35.reuse, 0x1, P4 ;  /* 0x0000002306537211 */ /* 0x080fe400020f0eff */
[----:B------:R-:W-:Y:S02]  /*2aa0*/  LEA.HI.X.SX32 R81, R5, R35, 0x1, P5 ;  /* 0x0000002305517211 */ /* 0x000fe400028f0eff */
[----:B------:R-:W-:Y:S02]  /*2ab0*/  PRMT R37, RZ, 0x7610, R37 ;  /* 0x00007610ff257816 */ /* 0x000fe40000000025 */
[----:B------:R-:W-:-:S02]  /*2ac0*/  PRMT R41, RZ, 0x7610, R41 ;  /* 0x00007610ff297816 */ /* 0x000fc40000000029 */
[----:B------:R-:W-:Y:S02]  /*2ad0*/  PRMT R43, RZ, 0x7610, R43 ;  /* 0x00007610ff2b7816 */ /* 0x000fe4000000002b */
[----:B------:R-:W-:Y:S02]  /*2ae0*/  PRMT R45, RZ, 0x7610, R45 ;  /* 0x00007610ff2d7816 */ /* 0x000fe4000000002d */
[----:B------:R-:W-:Y:S02]  /*2af0*/  PRMT R47, RZ, 0x7610, R47 ;  /* 0x00007610ff2f7816 */ /* 0x000fe4000000002f */
[----:B------:R-:W-:Y:S02]  /*2b00*/  PRMT R49, RZ, 0x7610, R49 ;  /* 0x00007610ff317816 */ /* 0x000fe40000000031 */
        /* <DEDUP_REMOVED lines=8> */
[----:B------:R-:W-:Y:S01]  /*2b90*/  PRMT R150, RZ, 0x7610, R150 ;  /* 0x00007610ff967816 */ /* 0x000fe20000000096 */
[----:B--2---:R0:W-:Y:S04]  /*2ba0*/  STS.U16 [R70+UR12+0x4000], R11 ;  /* 0x0040000b46007988 */ /* 0x0041e8000800040c */
[----:B------:R0:W-:Y:S04]  /*2bb0*/  STS.U16 [R70+UR12+0x4400], R17 ;  /* 0x0044001146007988 */ /* 0x0001e8000800040c */
        /* <DEDUP_REMOVED lines=13> */
[----:B------:R0:W-:Y:S01]  /*2c90*/  STS.U16 [R2+UR12+0x4f00], R33 ;  /* 0x004f002102007988 */ /* 0x0001e2000800040c */
[----:B-1----:R1:W-:Y:S06]  /*2ca0*/  MEMBAR.ALL.CTA ;  /* 0x0000000000007992 */ /* 0x0023ec0000008000 */
[----:B-1----:R-:W-:Y:S04]  /*2cb0*/  FENCE.VIEW.ASYNC.S ;  /* 0x00000000000073c6 */ /* 0x002fe80000000000 */
[----:B------:R-:W1:Y:S02]  /*2cc0*/  FENCE.VIEW.ASYNC.S ;  /* 0x00000000000073c6 */ /* 0x000e640000000000 */
[----:B-1----:R0:W1:Y:S02]  /*2cd0*/  @!UP1 SYNCS.EXCH.64 URZ, [UR12+0x5000], UR4 ;  /* 0x005000040cff95b2 */ /* 0x0020640008000100 */
[----:B-1----:R-:W-:Y:S06]  /*2ce0*/  BAR.SYNC.DEFER_BLOCKING 0x0 ;  /* 0x0000000000007b1d */ /* 0x002fec0000010000 */
[----:B0-----:R-:W-:Y:S05]  /*2cf0*/  @!P3 BRA `(.L_x_6) ;  /* 0x000000000088b947 */ /* 0x001fea0003800000 */
[----:B------:R-:W-:Y:S02]  /*2d00*/  UIADD3 UR4, UPT, UPT, UR12, 0x4000, URZ ;  /* 0x000040000c047890 */ /* 0x000fe4000fffe0ff */
[----:B------:R-:W-:Y:S02]  /*2d10*/  USHF.R.U32.HI UR6, URZ, 0x4, UR12 ;  /* 0x00000004ff067899 */ /* 0x000fe4000801160c */
[----:B------:R-:W-:Y:S02]  /*2d20*/  USHF.R.U32.HI UR4, URZ, 0x4, UR4 ;  /* 0x00000004ff047899 */ /* 0x000fe40008011604 */
[----:B------:R-:W-:Y:S02]  /*2d30*/  USGXT.U32 UR6, UR6, 0xe ;  /* 0x0000000e0606789a */ /* 0x000fe40008000000 */
[----:B------:R-:W-:Y:S02]  /*2d40*/  USGXT.U32 UR10, UR4, 0xe ;  /* 0x0000000e040a789a */ /* 0x000fe40008000000 */
[----:B------:R-:W-:-:S02]  /*2d50*/  UIADD3 UR30, UP1, UPT, UR6, 0x2000080, URZ ;  /* 0x02000080061e7890 */ /* 0x000fc4000ff3e0ff */
[----:B------:R-:W-:Y:S01]  /*2d60*/  UIADD3 UR32, UP2, UPT, UR10, 0x2, URZ ;  /* 0x000000020a207890 */ /* 0x000fe2000ff5e0ff */
[----:B------:R-:W-:Y:S01]  /*2d70*/  UMOV UR4, URZ ;  /* 0x000000ff00047c82 */ /* 0x000fe20008000000 */
[----:B------:R-:W-:Y:S01]  /*2d80*/  UMOV UR5, URZ ;  /* 0x000000ff00057c82 */ /* 0x000fe20008000000 */
[----:B------:R-:W-:Y:S02]  /*2d90*/  UIADD3.X UR31, UPT, UPT, UR4, 0x40004040, URZ, UP1, !UPT ;  /* 0x40004040041f7890 */ /* 0x000fe40008ffe4ff */
[----:B------:R-:W-:Y:S02]  /*2da0*/  UIADD3.X UR33, UPT, UPT, UR5, 0x40004040, URZ, UP2, !UPT ;  /* 0x4000404005217890 */ /* 0x000fe400097fe4ff */
[----:B------:R-:W-:Y:S02]  /*2db0*/  ULOP3.LUT UR6, UR6, 0x2000000, URZ, 0xfc, !UPT ;  /* 0x0200000006067892 */ /* 0x000fe4000f8efcff */
[----:B------:R-:W-:Y:S02]  /*2dc0*/  UIADD3.64 UR20, UPT, UPT, UR30, 0x80, URZ ;  /* 0x000000801e147897 */ /* 0x000fe4000fffe0ff */
[----:B------:R-:W-:-:S02]  /*2dd0*/  UIADD3.64 UR24, UPT, UPT, UR32, 0x2, URZ ;  /* 0x0000000220187897 */ /* 0x000fc4000fffe0ff */
[----:B------:R-:W-:Y:S02]  /*2de0*/  UIADD3.64 UR26, UPT, UPT, UR30, 0x100, URZ ;  /* 0x000001001e1a7897 */ /* 0x000fe4000fffe0ff */
[----:B------:R-:W-:Y:S01]  /*2df0*/  UIADD3.64 UR28, UPT, UPT, UR32, 0x4, URZ ;  /* 0x00000004201c7897 */ /* 0x000fe2000fffe0ff */
[----:B------:R-:W-:Y:S01]  /*2e00*/  UMOV UR36, 0x0 ;  /* 0x0000000000247882 */ /* 0x000fe20000000000 */
[----:B------:R-:W-:Y:S01]  /*2e10*/  UMOV UR37, 0x8088490 ;  /* 0x0808849000257882 */ /* 0x000fe20000000000 */
[----:B------:R-:W-:Y:S01]  /*2e20*/  UMOV UR7, 0x40004040 ;  /* 0x4000404000077882 */ /* 0x000fe20000000000 */
[----:B------:R-:W-:Y:S01]  /*2e30*/  UMOV UR11, 0x40004040 ;  /* 0x40004040000b7882 */ /* 0x000fe20000000000 */
[----:B------:R-:W-:Y:S01]  /*2e40*/  UMOV UR38, 0x0 ;  /* 0x0000000000267882 */ /* 0x000fe20000000000 */
[----:B------:R-:W-:Y:S01]  /*2e50*/  UMOV UR39, 0x8088490 ;  /* 0x0808849000277882 */ /* 0x000fe20000000000 */
[----:B------:R-:W-:Y:S01]  /*2e60*/  UMOV UR40, 0x0 ;  /* 0x0000000000287882 */ /* 0x000fe20000000000 */
[----:B------:R-:W-:Y:S01]  /*2e70*/  UMOV UR41, 0x8088490 ;  /* 0x0808849000297882 */ /* 0x000fe20000000000 */
[----:B------:R-:W-:Y:S01]  /*2e80*/  UMOV UR4, UR8 ;  /* 0x0000000800047c82 */ /* 0x000fe20008000000 */
[----:B------:R0:W-:Y:S01]  /*2e90*/  UTCHMMA gdesc[UR6], gdesc[UR10], tmem[UR16], tmem[UR36], idesc[UR37], !UPT ;  /* 0x00ff240a060075ea */ /* 0x0001e2000f800010 */
[----:B------:R-:W-:Y:S01]  /*2ea0*/  UMOV UR42, 0x0 ;  /* 0x00000000002a7882 */ /* 0x000fe20000000000 */
[----:B------:R-:W-:Y:S01]  /*2eb0*/  UMOV UR43, 0x8088490 ;  /* 0x08088490002b7882 */ /* 0x000fe20000000000 */
[----:B------:R0:W-:Y:S01]  /*2ec0*/  UTCHMMA gdesc[UR30], gdesc[UR32], tmem[UR16], tmem[UR38], idesc[UR39], UPT ;  /* 0x00ff26201e0075ea */ /* 0x0001e2000b800010 */
[----:B------:R-:W-:Y:S01]  /*2ed0*/  UMOV UR4, UR4 ;  /* 0x0000000400047c82 */ /* 0x000fe20008000000 */
[----:B------:R0:W-:Y:S01]  /*2ee0*/  UTCHMMA gdesc[UR20], gdesc[UR24], tmem[UR16], tmem[UR40], idesc[UR41], UPT ;  /* 0x00ff2818140075ea */ /* 0x0001e2000b800010 */
[----:B------:R0:W-:Y:S01]  /*2ef0*/  UTCHMMA gdesc[UR26], gdesc[UR28], tmem[UR16], tmem[UR42], idesc[UR43], UPT ;  /* 0x00ff2a1c1a0075ea */ /* 0x0001e2000b800010 */
[----:B------:R0:W-:Y:S01]  /*2f00*/  UTCBAR [UR4], URZ ;  /* 0x000000ff040073e9 */ /* 0x0001e200080000ff */
[----:B------:R-:W-:Y:S01]  /*2f10*/  NOP ;  /* 0x0000000000007918 */ /* 0x000fe20000000000 */
.L_x_6:
[----:B------:R-:W-:Y:S05]  /*2f20*/  @!P2 BRA `(.L_x_7) ;  /* 0x000000000008a947 */ /* 0x000fea0003800000 */
[----:B------:R-:W1:Y:S02]  /*2f30*/  SYNCS.PHASECHK.TRANS64.TRYWAIT P4, [UR12+0x5000], RZ ;  /* 0x005000ffff0075a7 */ /* 0x000e64000808110c */
[----:B-1----:R-:W-:Y:S05]  /*2f40*/  @!P4 BRA `(.L_x_8) ;  /* 0x0000005c0000c947 */ /* 0x002fea0003800000 */
.L_x_7:
[----:B------:R-:W-:Y:S06]  /*2f50*/  BAR.SYNC.DEFER_BLOCKING 0x0 ;  /* 0x0000000000007b1d */ /* 0x000fec0000010000 */
[----:B------:R-:W1:Y:S01]  /*2f60*/  LDTM.x32 R4, tmem[UR14+0x40] ;  /* 0x0000400e000479ee */ /* 0x000e6200082c0000 */
[----:B------:R-:W2:Y:S01]  /*2f70*/  @!P1 SYNCS.CCTL.IV [UR12+0x5000] ;  /* 0x00500000ff0099b1 */ /* 0x000ea2000800000c */
[----:B------:R-:W-:Y:S01]  /*2f80*/  NOP ;  /* 0x0000000000007918 */ /* 0x000fe20000000000 */
[----:B------:R3:W5:Y:S04]  /*2f90*/  @P2 LDG.E.U16 R37, desc[UR34][R108.64] ;  /* 0x000000226c252981 */ /* 0x000768000c1e1500 */
[----:B------:R3:W5:Y:S01]  /*2fa0*/  @P2 LDG.E.U16 R39, desc[UR34][R104.64] ;  /* 0x0000002268272981 */ /* 0x000762000c1e1500 */
[----:B-1----:R-:W-:Y:S01]  /*2fb0*/  FMUL R42, R4, UR17 ;  /* 0x00000011042a7c20 */ /* 0x002fe20008400000 */
[----:B------:R-:W-:Y:S01]  /*2fc0*/  FMUL R53, R5, UR17 ;  /* 0x0000001105357c20 */ /* 0x000fe20008400000 */
[----:B------:R-:W-:Y:S01]  /*2fd0*/  FMUL R44, R6, UR17 ;  /* 0x00000011062c7c20 */ /* 0x000fe20008400000 */
[----:B------:R-:W-:Y:S01]  /*2fe0*/  FMUL R46, R7, UR17 ;  /* 0x00000011072e7c20 */ /* 0x000fe20008400000 */
[----:B------:R-:W-:Y:S01]  /*2ff0*/  FMUL R55, R8, UR17 ;  /* 0x0000001108377c20 */ /* 0x000fe20008400000 */
[----:B------:R-:W-:Y:S01]  /*3000*/  FMUL R71, R35, UR17 ;  /* 0x0000001123477c20 */ /* 0x000fe20008400000 */
[----:B------:R3:W5:Y:S01]  /*3010*/  @P2 LDG.E.U16 R41, desc[UR34][R100.64] ;  /* 0x0000002264292981 */ /* 0x000762000c1e1500 */
[----:B------:R-:W-:Y:S01]  /*3020*/  FMNMX3 R44, R42, R53, R44, !PT ;  /* 0x000000352a2c7276 */ /* 0x000fe2000780002c */
        /* <DEDUP_REMOVED lines=51> */
[----:B------:R-:W-:-:S04]  /*3360*/  FMNMX3 R44, R46, R44, R55, !PT ;  /* 0x0000002c2e2c7276 */ /* 0x000fc80007800037 */
[----:B------:R-:W-:-:S04]  /*3370*/  FMNMX3 R42, R44, R42, R53, !PT ;  /* 0x0000002a2c2a7276 */ /* 0x000fc80007800035 */
[----:B------:R-:W-:-:S05]  /*3380*/  FMNMX3 R71, R42, -INF , R71, !PT ;  /* 0xff8000002a477876 */ /* 0x000fca0007800047 */
[--C-:B------:R-:W-:Y:S01]  /*3390*/  FFMA R4, R4, UR17, -R71.reuse ;  /* 0x0000001104047c23 */ /* 0x100fe20008000847 */
[--C-:B------:R-:W-:Y:S01]  /*33a0*/  FFMA R5, R5, UR17, -R71.reuse ;  /* 0x0000001105057c23 */ /* 0x100fe20008000847 */
[--C-:B------:R-:W-:Y:S01]  /*33b0*/  FFMA R6, R6, UR17, -R71.reuse ;  /* 0x0000001106067c23 */ /* 0x100fe20008000847 */
[--C-:B------:R-:W-:Y:S01]  /*33c0*/  FFMA R7, R7, UR17, -R71.reuse ;  /* 0x0000001107077c23 */ /* 0x100fe20008000847 */
[----:B------:R-:W-:Y:S01]  /*33d0*/  FMUL R4, R4, 1.4426950216293334961 ;  /* 0x3fb8aa3b04047820 */ /* 0x000fe20000400000 */
[----:B------:R-:W-:Y:S01]  /*33e0*/  FMUL R5, R5, 1.4426950216293334961 ;  /* 0x3fb8aa3b05057820 */ /* 0x000fe20000400000 */
[----:B------:R-:W-:Y:S01]  /*33f0*/  FMUL R6, R6, 1.4426950216293334961 ;  /* 0x3fb8aa3b06067820 */ /* 0x000fe20000400000 */
[----:B------:R-:W-:Y:S01]  /*3400*/  FMUL R7, R7, 1.4426950216293334961 ;  /* 0x3fb8aa3b07077820 */ /* 0x000fe20000400000 */
[--C-:B------:R-:W-:Y:S01]  /*3410*/  FFMA R8, R8, UR17, -R71.reuse ;  /* 0x0000001108087c23 */ /* 0x100fe20008000847 */
[--C-:B------:R-:W-:Y:S01]  /*3420*/  FFMA R9, R9, UR17, -R71.reuse ;  /* 0x0000001109097c23 */ /* 0x100fe20008000847 */
[----:B------:R-:W-:Y:S01]  /*3430*/  MUFU.EX2 R4, R4 ;  /* 0x0000000400047308 */ /* 0x000fe20000000800 */
[--C-:B------:R-:W-:Y:S01]  /*3440*/  FFMA R10, R10, UR17, -R71.reuse ;  /* 0x000000110a0a7c23 */ /* 0x100fe20008000847 */
[----:B------:R-:W-:Y:S01]  /*3450*/  FMUL R8, R8, 1.4426950216293334961 ;  /* 0x3fb8aa3b08087820 */ /* 0x000fe20000400000 */
[----:B------:R-:W-:Y:S01]  /*3460*/  FMUL R9, R9, 1.4426950216293334961 ;  /* 0x3fb8aa3b09097820 */ /* 0x000fe20000400000 */
[--C-:B------:R-:W-:Y:S01]  /*3470*/  FFMA R11, R11, UR17, -R71.reuse ;  /* 0x000000110b0b7c23 */ /* 0x100fe20008000847 */
[----:B------:R-:W-:Y:S01]  /*3480*/  FMUL R10, R10, 1.4426950216293334961 ;  /* 0x3fb8aa3b0a0a7820 */ /* 0x000fe20000400000 */
[--C-:B------:R-:W-:Y:S01]  /*3490*/  FFMA R12, R12, UR17, -R71.reuse ;  /* 0x000000110c0c7c23 */ /* 0x100fe20008000847 */
[--C-:B------:R-:W-:Y:S01]  /*34a0*/  FFMA R13, R13, UR17, -R71.reuse ;  /* 0x000000110d0d7c23 */ /* 0x100fe20008000847 */
[----:B------:R-:W1:Y:S01]  /*34b0*/  MUFU.EX2 R5, R5 ;  /* 0x0000000500057308 */ /* 0x000e620000000800 */
[----:B------:R-:W-:Y:S01]  /*34c0*/  FMUL R11, R11, 1.4426950216293334961 ;  /* 0x3fb8aa3b0b0b7820 */ /* 0x000fe20000400000 */
[----:B------:R-:W-:Y:S01]  /*34d0*/  FMUL R12, R12, 1.4426950216293334961 ;  /* 0x3fb8aa3b0c0c7820 */ /* 0x000fe20000400000 */
[----:B------:R-:W-:Y:S01]  /*34e0*/  FMUL R13, R13, 1.4426950216293334961 ;  /* 0x3fb8aa3b0d0d7820 */ /* 0x000fe20000400000 */
[--C-:B------:R-:W-:Y:S01]  /*34f0*/  FFMA R14, R14, UR17, -R71.reuse ;  /* 0x000000110e0e7c23 */ /* 0x100fe20008000847 */
[--C-:B------:R-:W-:Y:S01]  /*3500*/  FFMA R15, R15, UR17, -R71.reuse ;  /* 0x000000110f0f7c23 */ /* 0x100fe20008000847 */
[--C-:B------:R-:W-:Y:S01]  /*3510*/  FFMA R16, R16, UR17, -R71.reuse ;  /* 0x0000001110107c23 */ /* 0x100fe20008000847 */
[--C-:B------:R-:W-:Y:S01]  /*3520*/  FFMA R17, R17, UR17, -R71.reuse ;  /* 0x0000001111117c23 */ /* 0x100fe20008000847 */
[----:B------:R-:W4:Y:S01]  /*3530*/  MUFU.EX2 R6, R6 ;  /* 0x0000000600067308 */ /* 0x000f220000000800 */
[----:B------:R-:W-:Y:S01]  /*3540*/  FMUL R14, R14, 1.4426950216293334961 ;  /* 0x3fb8aa3b0e0e7820 */ /* 0x000fe20000400000 */
[----:B------:R-:W-:Y:S01]  /*3550*/  FMUL R15, R15, 1.4426950216293334961 ;  /* 0x3fb8aa3b0f0f7820 */ /* 0x000fe20000400000 */
[----:B------:R-:W-:Y:S01]  /*3560*/  FMUL R16, R16, 1.4426950216293334961 ;  /* 0x3fb8aa3b10107820 */ /* 0x000fe20000400000 */
[----:B------:R-:W-:Y:S01]  /*3570*/  FMUL R17, R17, 1.4426950216293334961 ;  /* 0x3fb8aa3b11117820 */ /* 0x000fe20000400000 */
[--C-:B------:R-:W-:Y:S01]  /*3580*/  FFMA R18, R18, UR17, -R71.reuse ;  /* 0x0000001112127c23 */ /* 0x100fe20008000847 */
[--C-:B------:R-:W-:Y:S01]  /*3590*/  FFMA R19, R19, UR17, -R71.reuse ;  /* 0x0000001113137c23 */ /* 0x100fe20008000847 */
[----:B------:R-:W-:Y:S01]  /*35a0*/  FFMA R20, R20, UR17, -R71 ;  /* 0x0000001114147c23 */ /* 0x000fe20008000847 */
[----:B------:R-:W0:Y:S01]  /*35b0*/  MUFU.EX2 R7, R7 ;  /* 0x0000000700077308 */ /* 0x000e220000000800 */
[----:B-1----:R-:W-:Y:S01]  /*35c0*/  FADD R53, R4, R5 ;  /* 0x0000000504357221 */ /* 0x002fe20000000000 */
[----:B------:R-:W-:Y:S01]  /*35d0*/  FMUL R18, R18, 1.4426950216293334961 ;  /* 0x3fb8aa3b12127820 */ /* 0x000fe20000400000 */
[----:B------:R-:W-:Y:S01]  /*35e0*/  FMUL R19, R19, 1.4426950216293334961 ;  /* 0x3fb8aa3b13137820 */ /* 0x000fe20000400000 */
[----:B------:R-:W-:Y:S01]  /*35f0*/  FMUL R20, R20, 1.4426950216293334961 ;  /* 0x3fb8aa3b14147820 */ /* 0x000fe20000400000 */
[--C-:B------:R-:W-:Y:S01]  /*3600*/  FFMA R21, R21, UR17, -R71.reuse ;  /* 0x0000001115157c23 */ /* 0x100fe20008000847 */
[--C-:B------:R-:W-:Y:S01]  /*3610*/  FFMA R22, R22, UR17, -R71.reuse ;  /* 0x0000001116167c23 */ /* 0x100fe20008000847 */
[----:B------:R-:W-:Y:S01]  /*3620*/  FFMA R23, R23, UR17, -R71 ;  /* 0x0000001117177c23 */ /* 0x000fe20008000847 */
[----:B------:R-:W1:Y:S01]  /*3630*/  MUFU.EX2 R8, R8 ;  /* 0x0000000800087308 */ /* 0x000e620000000800 */
[----:B----4-:R-:W-:Y:S01]  /*3640*/  FADD R42, R6, R53 ;  /* 0x00000035062a7221 */ /* 0x010fe20000000000 */
[----:B------:R-:W-:Y:S01]  /*3650*/  FMUL R21, R21, 1.4426950216293334961 ;  /* 0x3fb8aa3b15157820 */ /* 0x000fe20000400000 */
[----:B------:R-:W-:Y:S01]  /*3660*/  FMUL R22, R22, 1.4426950216293334961 ;  /* 0x3fb8aa3b16167820 */ /* 0x000fe20000400000 */
[----:B------:R-:W-:Y:S01]  /*3670*/  FMUL R23, R23, 1.4426950216293334961 ;  /* 0x3fb8aa3b17177820 */ /* 0x000fe20000400000 */
[--C-:B------:R-:W-:Y:S01]  /*3680*/  FFMA R24, R24, UR17, -R71.reuse ;  /* 0x0000001118187c23 */ /* 0x100fe20008000847 */
[--C-:B------:R-:W-:Y:S01]  /*3690*/  FFMA R25, R25, UR17, -R71.reuse ;  /* 0x0000001119197c23 */ /* 0x100fe20008000847 */
[--C-:B------:R-:W-:Y:S01]  /*36a0*/  FFMA R26, R26, UR17, -R71.reuse ;  /* 0x000000111a1a7c23 */ /* 0x100fe20008000847 */
[----:B------:R-:W4:Y:S01]  /*36b0*/  MUFU.EX2 R9, R9 ;  /* 0x0000000900097308 */ /* 0x000f220000000800 */
[----:B0-----:R-:W-:Y:S01]  /*36c0*/  FADD R53, R7, R42 ;  /* 0x0000002a07357221 */ /* 0x001fe20000000000 */
        /* <DEDUP_REMOVED lines=13> */
[--C-:B------:R-:W-:Y:S01]  /*37a0*/  FFMA R31, R31, UR17, -R71.reuse ;  /* 0x000000111f1f7c23 */ /* 0x100fe20008000847 */
[----:B------:R-:W1:Y:S01]  /*37b0*/  MUFU.EX2 R11, R11 ;  /* 0x0000000b000b7308 */ /* 0x000e620000000800 */
[----:B----4-:R-:W-:Y:S01]  /*37c0*/  FADD R53, R9, R42 ;  /* 0x0000002a09357221 */ /* 0x010fe20000000000 */
[----:B------:R-:W-:Y:S01]  /*37d0*/  FMUL R30, R30, 1.4426950216293334961 ;  /* 0x3fb8aa3b1e1e7820 */ /* 0x000fe20000400000 */
[----:B------:R-:W-:Y:S01]  /*37e0*/  FMUL R32, R32, 1.4426950216293334961 ;  /* 0x3fb8aa3b20207820 */ /* 0x000fe20000400000 */
[--C-:B------:R-:W-:Y:S01]  /*37f0*/  FFMA R33, R33, UR17, -R71.reuse ;  /* 0x0000001121217c23 */ /* 0x100fe20008000847 */
[--C-:B------:R-:W-:Y:S01]  /*3800*/  FFMA R34, R34, UR17, -R71.reuse ;  /* 0x0000001122227c23 */ /* 0x100fe20008000847 */
[----:B------:R-:W-:Y:S01]  /*3810*/  FFMA R35, R35, UR17, -R71 ;  /* 0x0000001123237c23 */ /* 0x000fe20008000847 */
[----:B------:R-:W-:Y:S01]  /*3820*/  FMUL R31, R31, 1.4426950216293334961 ;  /* 0x3fb8aa3b1f1f7820 */ /* 0x000fe20000400000 */
[----:B------:R-:W4:Y:S01]  /*3830*/  MUFU.EX2 R12, R12 ;  /* 0x0000000c000c7308 */ /* 0x000f220000000800 */
[----:B0-----:R-:W-:Y:S01]  /*3840*/  FADD R42, R10, R53 ;  /* 0x000000350a2a7221 */ /* 0x001fe20000000000 */
[----:B------:R-:W-:Y:S01]  /*3850*/  FMUL R33, R33, 1.4426950216293334961 ;  /* 0x3fb8aa3b21217820 */ /* 0x000fe20000400000 */
[----:B------:R-:W-:Y:S01]  /*3860*/  FMUL R34, R34, 1.4426950216293334961 ;  /* 0x3fb8aa3b22227820 */ /* 0x000fe20000400000 */
[----:B------:R-:W-:Y:S01]  /*3870*/  FMUL R35, R35, 1.4426950216293334961 ;  /* 0x3fb8aa3b23237820 */ /* 0x000fe20000400000 */
[----:B------:R-:W-:-:S02]  /*3880*/  F2FP.BF16.F32.PACK_AB R4, R5, R4 ;  /* 0x000000040504723e */ /* 0x000fc400000010ff */
[----:B------:R-:W-:Y:S01]  /*3890*/  F2FP.BF16.F32.PACK_AB R5, R7, R6 ;  /* 0x000000060705723e */ /* 0x000fe200000010ff */
[----:B------:R-:W0:Y:S01]  /*38a0*/  MUFU.EX2 R13, R13 ;  /* 0x0000000d000d7308 */ /* 0x000e220000000800 */
[----:B-1----:R-:W-:Y:S01]  /*38b0*/  FADD R53, R11, R42 ;  /* 0x0000002a0b357221 */ /* 0x002fe20000000000 */
[----:B------:R-:W-:Y:S02]  /*38c0*/  F2FP.BF16.F32.PACK_AB R6, R9, R8 ;  /* 0x000000080906723e */ /* 0x000fe400000010ff */
[----:B------:R-:W-:-:S04]  /*38d0*/  F2FP.BF16.F32.PACK_AB R7, R11, R10 ;  /* 0x0000000a0b07723e */ /* 0x000fc800000010ff */
[----:B------:R-:W1:Y:S01]  /*38e0*/  MUFU.EX2 R14, R14 ;  /* 0x0000000e000e7308 */ /* 0x000e620000000800 */
[----:B----4-:R-:W-:-:S07]  /*38f0*/  FADD R42, R12, R53 ;  /* 0x000000350c2a7221 */ /* 0x010fce0000000000 */
[----:B------:R-:W4:Y:S01]  /*3900*/  MUFU.EX2 R15, R15 ;  /* 0x0000000f000f7308 */ /* 0x000f220000000800 */
[C---:B0-----:R-:W-:Y:S01]  /*3910*/  FADD R53, R13.reuse, R42 ;  /* 0x0000002a0d357221 */ /* 0x041fe20000000000 */
[----:B------:R-:W-:-:S06]  /*3920*/  F2FP.BF16.F32.PACK_AB R8, R13, R12 ;  /* 0x0000000c0d08723e */ /* 0x000fcc00000010ff */
[----:B------:R-:W0:Y:S01]  /*3930*/  MUFU.EX2 R16, R16 ;  /* 0x0000001000107308 */ /* 0x000e220000000800 */
[----:B-1----:R-:W-:-:S07]  /*3940*/  FADD R42, R14, R53 ;  /* 0x000000350e2a7221 */ /* 0x002fce0000000000 */
[----:B------:R-:W1:Y:S01]  /*3950*/  MUFU.EX2 R17, R17 ;  /* 0x0000001100117308 */ /* 0x000e620000000800 */
[C---:B----4-:R-:W-:Y:S01]  /*3960*/  FADD R53, R15.reuse, R42 ;  /* 0x0000002a0f357221 */ /* 0x050fe20000000000 */
[----:B------:R-:W-:-:S06]  /*3970*/  F2FP.BF16.F32.PACK_AB R9, R15, R14 ;  /* 0x0000000e0f09723e */ /* 0x000fcc00000010ff */
[----:B------:R-:W4:Y:S01]  /*3980*/  MUFU.EX2 R18, R18 ;  /* 0x0000001200127308 */ /* 0x000f220000000800 */
[----:B0-----:R-:W-:-:S07]  /*3990*/  FADD R42, R16, R53 ;  /* 0x00000035102a7221 */ /* 0x001fce0000000000 */
[----:B------:R-:W0:Y:S01]  /*39a0*/  MUFU.EX2 R19, R19 ;  /* 0x0000001300137308 */ /* 0x000e220000000800 */
[C---:B-1----:R-:W-:Y:S01]  /*39b0*/  FADD R53, R17.reuse, R42 ;  /* 0x0000002a11357221 */ /* 0x042fe20000000000 */
[----:B------:R-:W-:-:S06]  /*39c0*/  F2FP.BF16.F32.PACK_AB R10, R17, R16 ;  /* 0x00000010110a723e */ /* 0x000fcc00000010ff */
        /* <DEDUP_REMOVED lines=15> */
[----:B------:R-:W-:Y:S01]  /*3ac0*/  MUFU.EX2 R26, R26 ;  /* 0x0000001a001a7308 */ /* 0x000fe20000000800 */
[----:B----4-:R-:W-:-:S07]  /*3ad0*/  FADD R42, R24, R53 ;  /* 0x00000035182a7221 */ /* 0x010fce0000000000 */
[----:B------:R-:W-:Y:S01]  /*3ae0*/  MUFU.EX2 R27, R27 ;  /* 0x0000001b001b7308 */ /* 0x000fe20000000800 */
[C---:B0-----:R-:W-:Y:S01]  /*3af0*/  FADD R53, R25.reuse, R42 ;  /* 0x0000002a19357221 */ /* 0x041fe20000000000 */
[----:B------:R-:W-:-:S06]  /*3b00*/  F2FP.BF16.F32.PACK_AB R14, R25, R24 ;  /* 0x00000018190e723e */ /* 0x000fcc00000010ff */
[----:B------:R-:W-:Y:S08]  /*3b10*/  MUFU.EX2 R28, R28 ;  /* 0x0000001c001c7308 */ /* 0x000ff00000000800 */
[----:B------:R-:W0:Y:S08]  /*3b20*/  MUFU.EX2 R29, R29 ;  /* 0x0000001d001d7308 */ /* 0x000e300000000800 */
[----:B------:R-:W1:Y:S08]  /*3b30*/  MUFU.EX2 R30, R30 ;  /* 0x0000001e001e7308 */ /* 0x000e700000000800 */
[----:B------:R4:W-:Y:S01]  /*3b40*/  MUFU.EX2 R77, R32 ;  /* 0x00000020004d7308 */ /* 0x0009e20000000800 */
[----:B0-----:R-:W-:-:S07]  /*3b50*/  F2FP.BF16.F32.PACK_AB R16, R29, R28 ;  /* 0x0000001c1d10723e */ /* 0x001fce00000010ff */
[----:B------:R-:W0:Y:S01]  /*3b60*/  MUFU.EX2 R31, R31 ;  /* 0x0000001f001f7308 */ /* 0x000e220000000800 */
[----:B----4-:R-:W-:-:S04]  /*3b70*/  FADD R32, R26, R53 ;  /* 0x000000351a207221 */ /* 0x010fc80000000000 */
[----:B------:R-:W-:-:S03]  /*3b80*/  FADD R53, R27, R32 ;  /* 0x000000201b357221 */ /* 0x000fc60000000000 */
[----:B------:R-:W4:Y:S01]  /*3b90*/  MUFU.EX2 R72, R33 ;  /* 0x0000002100487308 */ /* 0x000f220000000800 */
[----:B------:R-:W-:-:S04]  /*3ba0*/  FADD R32, R28, R53 ;  /* 0x000000351c207221 */ /* 0x000fc80000000000 */
[----:B------:R-:W-:-:S03]  /*3bb0*/  FADD R15, R29, R32 ;  /* 0x000000201d0f7221 */ /* 0x000fc60000000000 */
[----:B------:R-:W-:Y:S01]  /*3bc0*/  MUFU.EX2 R76, R34 ;  /* 0x00000022004c7308 */ /* 0x000fe20000000800 */
[----:B-1----:R-:W-:Y:S01]  /*3bd0*/  FADD R18, R30, R15 ;  /* 0x0000000f1e127221 */ /* 0x002fe20000000000 */
[----:B------:R-:W-:Y:S02]  /*3be0*/  F2FP.BF16.F32.PACK_AB R15, R27, R26 ;  /* 0x0000001a1b0f723e */ /* 0x000fe400000010ff */
[C---:B0-----:R-:W-:Y:S01]  /*3bf0*/  F2FP.BF16.F32.PACK_AB R17, R31.reuse, R30 ;  /* 0x0000001e1f11723e */ /* 0x041fe200000010ff */
[----:B------:R-:W-:-:S03]  /*3c00*/  FADD R20, R31, R18 ;  /* 0x000000121f147221 */ /* 0x000fc60000000000 */
[----:B------:R-:W0:Y:S01]  /*3c10*/  MUFU.EX2 R73, R35 ;  /* 0x0000002300497308 */ /* 0x000e220000000800 */
[----:B----4-:R-:W-:Y:S02]  /*3c20*/  F2FP.BF16.F32.PACK_AB R18, R72, R77 ;  /* 0x0000004d4812723e */ /* 0x010fe400000010ff */
[----:B0-----:R-:W-:Y:S01]  /*3c30*/  F2FP.BF16.F32.PACK_AB R19, R73, R76 ;  /* 0x0000004c4913723e */ /* 0x001fe200000010ff */
[----:B--23--:R-:W-:Y:S06]  /*3c40*/  @!P2 BRA `(.L_x_9) ;  /* 0x000000000004a947 */ /* 0x00cfec0003800000 */
[----:B------:R0:W-:Y:S02]  /*3c50*/  STTM.x16 tmem[UR14+0x60], R4 ;  /* 0x00006004000079ed */ /* 0x0001e4000824000e */
.L_x_9:
[----:B-----5:R-:W-:Y:S01]  /*3c60*/  STS.U16 [R70+UR12+0x4000], R37 ;  /* 0x0040002546007988 */ /* 0x020fe2000800040c */
[----:B0-----:R-:W-:Y:S01]  /*3c70*/  FADD R4, -R71, -INF ;  /* 0xff80000047047421 */ /* 0x001fe20000000100 */
[----:B------:R-:W-:Y:S01]  /*3c80*/  FADD R77, R77, R20 ;  /* 0x000000144d4d7221 */ /* 0x000fe20000000000 */
[----:B------:R-:W-:Y:S01]  /*3c90*/  UIADD3 UR22, UPT, UPT, UR22, -0x20, URZ ;  /* 0xffffffe016167890 */ /* 0x000fe2000fffe0ff */
[----:B------:R-:W-:Y:S01]  /*3ca0*/  STS.U16 [R70+UR12+0x4200], R39 ;  /* 0x0042002746007988 */ /* 0x000fe2000800040c */
[----:B------:R-:W-:-:S03]  /*3cb0*/  FMUL R134, R4, 1.4426950216293334961 ;  /* 0x3fb8aa3b04867820 */ /* 0x000fc60000400000 */
[----:B------:R-:W-:Y:S03]  /*3cc0*/  STS.U16 [R70+UR12+0x4400], R41 ;  /* 0x0044002946007988 */ /* 0x000fe6000800040c */
[----:B------:R-:W0:Y:S01]  /*3cd0*/  MUFU.EX2 R134, R134 ;  /* 0x0000008600867308 */ /* 0x000e220000000800 */
[----:B------:R-:W-:Y:S04]  /*3ce0*/  STS.U16 [R70+UR12+0x4600], R43 ;  /* 0x0046002b46007988 */ /* 0x000fe8000800040c */
[----:B------:R-:W-:Y:S04]  /*3cf0*/  STS.U16 [R70+UR12+0x4800], R45 ;  /* 0x0048002d46007988 */ /* 0x000fe8000800040c */
[----:B------:R-:W-:Y:S04]  /*3d00*/  STS.U16 [R70+UR12+0x4a00], R47 ;  /* 0x004a002f46007988 */ /* 0x000fe8000800040c */
[----:B------:R-:W-:Y:S04]  /*3d10*/  STS.U16 [R70+UR12+0x4c00], R49 ;  /* 0x004c003146007988 */ /* 0x000fe8000800040c */
[----:B------:R-:W-:Y:S04]  /*3d20*/  STS.U16 [R70+UR12+0x4e00], R51 ;  /* 0x004e003346007988 */ /* 0x000fe8000800040c */
[----:B------:R-:W-:Y:S04]  /*3d30*/  STS.U16 [R69+UR12+0x4100], R36 ;  /* 0x0041002445007988 */ /* 0x000fe8000800040c */
[----:B------:R-:W-:Y:S04]  /*3d40*/  STS.U16 [R69+UR12+0x4300], R38 ;  /* 0x0043002645007988 */ /* 0x000fe8000800040c */
[----:B------:R1:W-:Y:S04]  /*3d50*/  STS.U16 [R69+UR12+0x4500], R40 ;  /* 0x0045002845007988 */ /* 0x0003e8000800040c */
[----:B------:R2:W-:Y:S04]  /*3d60*/  STS.U16 [R69+UR12+0x4700], R140 ;  /* 0x0047008c45007988 */ /* 0x0005e8000800040c */
[----:B------:R2:W-:Y:S04]  /*3d70*/  STS.U16 [R69+UR12+0x4900], R144 ;  /* 0x0049009045007988 */ /* 0x0005e8000800040c */
[----:B------:R2:W-:Y:S04]  /*3d80*/  STS.U16 [R69+UR12+0x4b00], R146 ;  /* 0x004b009245007988 */ /* 0x0005e8000800040c */
[----:B------:R2:W-:Y:S04]  /*3d90*/  STS.U16 [R69+UR12+0x4d00], R148 ;  /* 0x004d009445007988 */ /* 0x0005e8000800040c */
[----:B------:R2:W-:Y:S01]  /*3da0*/  STS.U16 [R69+UR12+0x4f00], R150 ;  /* 0x004f009645007988 */ /* 0x0005e2000800040c */
[----:B------:R-:W3:Y:S02]  /*3db0*/  FENCE.VIEW.ASYNC.T ;  /* 0x00000000000073c6 */ /* 0x000ee40000000200 */
[----:B---3--:R-:W-:Y:S06]  /*3dc0*/  BAR.SYNC.DEFER_BLOCKING 0x0 ;  /* 0x0000000000007b1d */ /* 0x008fec0000010000 */
[----:B-1----:R-:W1:Y:S01]  /*3dd0*/  LDTM.x64 R4, tmem[UR14] ;  /* 0x0000000e000479ee */ /* 0x002e620008340000 */
[----:B------:R-:W-:Y:S01]  /*3de0*/  NOP ;  /* 0x0000000000007918 */ /* 0x000fe20000000000 */
[----:B0-2---:R-:W-:Y:S05]  /*3df0*/  @!P2 BRA `(.L_x_10) ;  /* 0x000000040004a947 */ /* 0x005fea0003800000 */
[C---:B-1----:R-:W-:Y:S01]  /*3e00*/  FMUL R4, R134.reuse, R4 ;  /* 0x0000000486047220 */ /* 0x042fe20000400000 */
[C---:B------:R-:W-:Y:S01]  /*3e10*/  FMUL R5, R134.reuse, R5 ;  /* 0x0000000586057220 */ /* 0x040fe20000400000 */
        /* <DEDUP_REMOVED lines=61> */
[----:B------:R-:W-:-:S04]  /*41f0*/  FMUL R67, R134, R67 ;  /* 0x0000004386437220 */ /* 0x000fc80000400000 */
[----:B------:R0:W-:Y:S03]  /*4200*/  STTM.x64 tmem[UR14], R4 ;  /* 0x00000004000079ed */ /* 0x0001e6000834000e */
.L_x_10:
[----:B-1----:R-:W1:Y:S02]  /*4210*/  FENCE.VIEW.ASYNC.T ;  /* 0x00000000000073c6 */ /* 0x002e640000000200 */
[----:B-1----:R-:W-:Y:S01]  /*4220*/  BAR.SYNC.DEFER_BLOCKING 0x0 ;  /* 0x0000000000007b1d */ /* 0x002fe20000010000 */
[----:B------:R-:W-:Y:S01]  /*4230*/  FADD R77, R72, R77 ;  /* 0x0000004d484d7221 */ /* 0x000fe20000000000 */
[----:B------:R-:W-:Y:S02]  /*4240*/  UISETP.GE.AND UP1, UPT, UR22, 0x1, UPT ;  /* 0x000000011600788c */ /* 0x000fe4000bf26270 */
[----:B------:R-:W-:Y:S01]  /*4250*/  UIADD3 UR17, UPT, UPT, UR13, 0x60, URZ ;  /* 0x000000600d117890 */ /* 0x000fe2000fffe0ff */
[----:B------:R-:W-:-:S04]  /*4260*/  FADD R76, R76, R77 ;  /* 0x0000004d4c4c7221 */ /* 0x000fc80000000000 */
[----:B------:R-:W-:-:S04]  /*4270*/  FADD R73, R73, R76 ;  /* 0x0000004c49497221 */ /* 0x000fc80000000000 */
[----:B------:R-:W-:Y:S01]  /*4280*/  FADD R73, R134, R73 ;  /* 0x0000004986497221 */ /* 0x000fe20000000000 */
[----:B------:R1:W-:Y:S06]  /*4290*/  MEMBAR.ALL.CTA ;  /* 0x0000000000007992 */ /* 0x0003ec0000008000 */
[----:B-1----:R-:W1:Y:S02]  /*42a0*/  FENCE.VIEW.ASYNC.S ;  /* 0x00000000000073c6 */ /* 0x002e640000000000 */
[----:B-1----:R-:W-:Y:S06]  /*42b0*/  BAR.SYNC.DEFER_BLOCKING 0x0 ;  /* 0x0000000000007b1d */ /* 0x002fec0000010000 */
[----:B------:R-:W-:Y:S05]  /*42c0*/  @!P3 BRA `(.L_x_11) ;  /* 0x000000000050b947 */ /* 0x000fea0003800000 */
[----:B------:R-:W-:Y:S01]  /*42d0*/  UIADD3 UR4, UPT, UPT, UR12, 0x4000, URZ ;  /* 0x000040000c047890 */ /* 0x000fe2000fffe0ff */
[----:B------:R-:W-:Y:S01]  /*42e0*/  UMOV UR10, 0xfffffffe ;  /* 0xfffffffe000a7882 */ /* 0x000fe20000000000 */
[----:B------:R-:W-:Y:S02]  /*42f0*/  UMOV UR11, 0x7fffbfdf ;  /* 0x7fffbfdf000b7882 */ /* 0x000fe40000000000 */
[----:B------:R-:W-:Y:S01]  /*4300*/  USHF.R.U32.HI UR4, URZ, 0x4, UR4 ;  /* 0x00000004ff047899 */ /* 0x000fe20008011604 */
[----:B------:R-:W-:Y:S01]  /*4310*/  UMOV UR7, URZ ;  /* 0x000000ff00077c82 */ /* 0x000fe20008000000 */
[----:B------:R-:W-:Y:S02]  /*4320*/  UIADD3 UR19, UPT, UPT, UR13, 0x68, URZ ;  /* 0x000000680d137890 */ /* 0x000fe4000fffe0ff */
[----:B------:R-:W-:Y:S01]  /*4330*/  USGXT.U32 UR6, UR4, 0xe ;  /* 0x0000000e0406789a */ /* 0x000fe20008000000 */
[----:B------:R-:W-:Y:S01]  /*4340*/  UMOV UR20, 0x0 ;  /* 0x0000000000147882 */ /* 0x000fe20000000000 */
[----:B------:R-:W-:-:S02]  /*4350*/  UMOV UR21, 0x8100490 ;  /* 0x0810049000157882 */ /* 0x000fc40000000000 */
[----:B------:R-:W-:Y:S01]  /*4360*/  UIADD3.64 UR10, UPT, UPT, UR6, -UR10, URZ ;  /* 0x8000000a060a7297 */ /* 0x000fe2000fffe0ff */
[----:B------:R-:W-:Y:S01]  /*4370*/  UMOV UR4, UR15 ;  /* 0x0000000f00047c82 */ /* 0x000fe20008000000 */
[----:B------:R-:W-:Y:S01]  /*4380*/  UMOV UR5, URZ ;  /* 0x000000ff00057c82 */ /* 0x000fe20008000000 */
[----:B------:R-:W-:Y:S01]  /*4390*/  UMOV UR7, 0x80004020 ;  /* 0x8000402000077882 */ /* 0x000fe20000000000 */
[----:B------:R-:W-:Y:S01]  /*43a0*/  UMOV UR24, 0x0 ;  /* 0x0000000000187882 */ /* 0x000fe20000000000 */
[----:B------:R-:W-:Y:S01]  /*43b0*/  UMOV UR25, 0x8100490 ;  /* 0x0810049000197882 */ /* 0x000fe20000000000 */
[----:B------:R-:W-:Y:S01]  /*43c0*/  UMOV UR4, UR4 ;  /* 0x0000000400047c82 */ /* 0x000fe20008000000 */
[----:B------:R1:W-:Y:S02]  /*43d0*/  UTCHMMA tmem[UR17], gdesc[UR6], tmem[UR13], tmem[UR20], idesc[UR21], UPT ;  /* 0x00ff1406110079ea */ /* 0x0003e4000b80000d */
[----:B------:R1:W-:Y:S01]  /*43e0*/  UTCHMMA tmem[UR19], gdesc[UR10], tmem[UR13], tmem[UR24], idesc[UR25], UPT ;  /* 0x00ff180a130079ea */ /* 0x0003e2000b80000d */
[----:B------:R1:W-:Y:S01]  /*43f0*/  UTCBAR [UR4], URZ ;  /* 0x000000ff040073e9 */ /* 0x0003e200080000ff */
[----:B------:R-:W-:Y:S01]  /*4400*/  NOP ;  /* 0x0000000000007918 */ /* 0x000fe20000000000 */
.L_x_11:
[----:B------:R-:W-:Y:S01]  /*4410*/  FSEL R71, R71, -INF , P2 ;  /* 0xff80000047477808 */ /* 0x000fe20001000000 */
[----:B-1----:R-:W-:Y:S01]  /*4420*/  UMOV UR6, URZ ;  /* 0x000000ff00067c82 */ /* 0x002fe20008000000 */
[----:B------:R-:W-:Y:S01]  /*4430*/  FSEL R72, R73, 1, P2 ;  /* 0x3f80000049487808 */ /* 0x000fe20001000000 */
[----:B------:R-:W-:Y:S06]  /*4440*/  BRA.U !UP1, `(.L_x_12) ;  /* 0x0000001d09607547 */ /* 0x000fec000b800000 */
[----:B------:R-:W1:Y:S01]  /*4450*/  LDCU UR36, c[0x0][0x3d4] ;  /* 0x00007a80ff2477ac */ /* 0x000e620008000800 */
[----:B------:R-:W-:Y:S01]  /*4460*/  SHF.L.U32 R76, R3, 0x5, RZ ;  /* 0x00000005034c7819 */ /* 0x000fe200000006ff */
[----:B0-----:R-:W-:Y:S01]  /*4470*/  HFMA2 R24, -RZ, RZ, 0, 0 ;  /* 0x00000000ff187431 */ /* 0x001fe200000001ff */
[----:B------:R-:W-:Y:S01]  /*4480*/  MOV R36, R71 ;  /* 0x0000004700247202 */ /* 0x000fe20000000f00 */
[----:B------:R-:W-:Y:S01]  /*4490*/  USHF.R.U32.HI UR20, URZ, 0x4, UR12 ;  /* 0x00000004ff147899 */ /* 0x000fe2000801160c */
[----:B------:R-:W-:Y:S01]  /*44a0*/  MOV R73, R76 ;  /* 0x0000004c00497202 */ /* 0x000fe20000000f00 */
[----:B------:R-:W-:Y:S02]  /*44b0*/  USHF.R.U32.HI UR23, URZ, 0x4, UR8 ;  /* 0x00000004ff177899 */ /* 0x000fe40008011608 */
[----:B------:R-:W-:Y:S02]  /*44c0*/  USGXT.U32 UR20, UR20, 0xe ;  /* 0x0000000e1414789a */ /* 0x000fe40008000000 */
[----:B------:R-:W-:-:S02]  /*44d0*/  UIADD3 UR4, UPT, UPT, UR12, 0x6000, URZ ;  /* 0x000060000c047890 */ /* 0x000fc4000fffe0ff */
[----:B------:R-:W-:Y:S02]  /*44e0*/  USGXT.U32 UR23, UR23, 0xe ;  /* 0x0000000e1717789a */ /* 0x000fe40008000000 */
[----:B------:R-:W-:Y:S02]  /*44f0*/  ULOP3.LUT UR46, UR20, 0x2000000, URZ, 0xfc, !UPT ;  /* 0x02000000142e7892 */ /* 0x000fe4000f8efcff */
[----:B------:R-:W-:Y:S02]  /*4500*/  UISETP.NE.U32.AND UP1, UPT, UR18, URZ, UPT ;  /* 0x000000ff1200728c */ /* 0x000fe4000bf25070 */
[----:B-1----:R-:W-:Y:S02]  /*4510*/  USHF.L.U32 UR36, UR36, 0x5, URZ ;  /* 0x0000000524247899 */ /* 0x002fe400080006ff */
[----:B------:R-:W-:Y:S02]  /*4520*/  UIADD3 UR20, UP3, UPT, UR20, 0x2000080, URZ ;  /* 0x0200008014147890 */ /* 0x000fe4000ff7e0ff */
[----:B------:R-:W-:-:S02]  /*4530*/  USHF.R.U32.HI UR4, URZ, 0x4, UR4 ;  /* 0x00000004ff047899 */ /* 0x000fc40008011604 */
[----:B------:R-:W-:Y:S01]  /*4540*/  UIADD3 UR18, UP2, UPT, UR23, 0x2, URZ ;  /* 0x0000000217127890 */ /* 0x000fe2000ff5e0ff */
[----:B------:R-:W-:Y:S01]  /*4550*/  MOV R3, UR36 ;  /* 0x0000002400037c02 */ /* 0x000fe20008000f00 */
[----:B------:R-:W-:Y:S01]  /*4560*/  UMOV UR6, URZ ;  /* 0x000000ff00067c82 */ /* 0x000fe20008000000 */
[----:B------:R-:W-:Y:S01]  /*4570*/  UMOV UR5, URZ ;  /* 0x000000ff00057c82 */ /* 0x000fe20008000000 */
[----:B------:R-:W-:Y:S02]  /*4580*/  UIADD3.X UR21, UPT, UPT, UR6, 0x40004040, URZ, UP3, !UPT ;  /* 0x4000404006157890 */ /* 0x000fe40009ffe4ff */
[----:B------:R-:W-:Y:S02]  /*4590*/  USGXT.U32 UR4, UR4, 0xe ;  /* 0x0000000e0404789a */ /* 0x000fe40008000000 */
[----:B------:R-:W-:Y:S02]  /*45a0*/  UIADD3 UR40, UP3, UPT, UR20, 0x80, URZ ;  /* 0x0000008014287890 */ /* 0x000fe4000ff7e0ff */
[----:B------:R-:W-:-:S02]  /*45b0*/  UIADD3 UR38, UP4, UPT, UR20, 0x100, URZ ;  /* 0x0000010014267890 */ /* 0x000fc4000ff9e0ff */
[----:B------:R-:W-:Y:S01]  /*45c0*/  UIADD3.X UR19, UPT, UPT, UR5, 0x40004040, URZ, UP2, !UPT ;  /* 0x4000404005137890 */ /* 0x000fe200097fe4ff */
[----:B------:R-:W-:Y:S01]  /*45d0*/  UMOV UR24, 0xfffffffe ;  /* 0xfffffffe00187882 */ /* 0x000fe20000000000 */
[----:B------:R-:W-:Y:S01]  /*45e0*/  UMOV UR25, 0x7fffbfdf ;  /* 0x7fffbfdf00197882 */ /* 0x000fe20000000000 */
[----:B------:R-:W0:Y:S01]  /*45f0*/  LDCU UR47, c[0x0][0x3a8] ;  /* 0x00007500ff2f77ac */ /* 0x000e220008000800 */
[----:B------:R-:W-:Y:S02]  /*4600*/  UIADD3.X UR41, UPT, UPT, UR21, URZ, URZ, UP3, !UPT ;  /* 0x000000ff15297290 */ /* 0x000fe40009ffe4ff */
[----:B------:R-:W-:Y:S02]  /*4610*/  UIADD3.X UR39, UPT, UPT, UR21, URZ, URZ, UP4, !UPT ;  /* 0x000000ff15277290 */ /* 0x000fe4000a7fe4ff */
[----:B------:R-:W-:Y:S02]  /*4620*/  UIADD3.64 UR24, UPT, UPT, UR4, -UR24, URZ ;  /* 0x8000001804187297 */ /* 0x000fe4000fffe0ff */
[----:B------:R-:W-:-:S02]  /*4630*/  UIADD3.64 UR42, UPT, UPT, UR18, 0x2, URZ ;  /* 0x00000002122a7897 */ /* 0x000fc4000fffe0ff */
[----:B------:R-:W-:Y:S01]  /*4640*/  UIADD3.64 UR44, UPT, UPT, UR18, 0x4, URZ ;  /* 0x00000004122c7897 */ /* 0x000fe2000fffe0ff */
[----:B------:R-:W-:Y:S01]  /*4650*/  UMOV UR37, 0x1 ;  /* 0x0000000100257882 */ /* 0x000fe20000000000 */
[----:B------:R-:W-:Y:S01]  /*4660*/  UMOV UR7, URZ ;  /* 0x000000ff00077c82 */ /* 0x000fe20008000000 */
[----:B------:R-:W-:-:S09]  /*4670*/  UMOV UR8, URZ ;  /* 0x000000ff00087c82 */ /* 0x000fd20008000000 */
.L_x_17:
[----:B------:R-:W-:-:S04]  /*4680*/  IMAD.WIDE R4, R73, 0x2, R74 ;  /* 0x0000000249047825 */ /* 0x000fc800078e024a */
[C---:B------:R-:W-:Y:S01]  /*4690*/  IMAD.WIDE R8, R73.reuse, 0x2, R132 ;  /* 0x0000000249087825 */ /* 0x040fe200078e0284 */
[----:B------:R1:W2:Y:S03]  /*46a0*/  LDG.E.U16 R25, desc[UR34][R4.64] ;  /* 0x0000002204197981 */ /* 0x0002a6000c1e1500 */
[C---:B------:R-:W-:Y:S01]  /*46b0*/  IMAD.WIDE R12, R73.reuse, 0x2, R124 ;  /* 0x00000002490c7825 */ /* 0x040fe200078e027c */
[----:B------:R3:W4:Y:S03]  /*46c0*/  LDG.E.U16 R27, desc[UR34][R8.64] ;  /* 0x00000022081b7981 */ /* 0x000726000c1e1500 */
[C---:B------:R-:W-:Y:S01]  /*46d0*/  IMAD.WIDE R6, R73.reuse, 0x2, R142 ;  /* 0x0000000249067825 */ /* 0x040fe200078e028e */
[----:B------:R-:W5:Y:S03]  /*46e0*/  LDG.E.U16 R29, desc[UR34][R12.64] ;  /* 0x000000220c1d7981 */ /* 0x000f66000c1e1500 */
[C---:B------:R-:W-:Y:S01]  /*46f0*/  IMAD.WIDE R10, R73.reuse, 0x2, R130 ;  /* 0x00000002490a7825 */ /* 0x040fe200078e0282 */
[----:B------:R0:W5:Y:S03]  /*4700*/  LDG.E.U16 R26, desc[UR34][R6.64] ;  /* 0x00000022061a7981 */ /* 0x000166000c1e1500 */
[C---:B------:R-:W-:Y:S01]  /*4710*/  IMAD.WIDE R14, R73.reuse, 0x2, R122 ;  /* 0x00000002490e7825 */ /* 0x040fe200078e027a */
[----:B------:R0:W5:Y:S03]  /*4720*/  LDG.E.U16 R28, desc[UR34][R10.64] ;  /* 0x000000220a1c7981 */ /* 0x000166000c1e1500 */
[C---:B------:R-:W-:Y:S01]  /*4730*/  IMAD.WIDE R18, R73.reuse, 0x2, R116 ;  /* 0x0000000249127825 */ /* 0x040fe200078e0274 */
[----:B------:R0:W5:Y:S03]  /*4740*/  LDG.E.U16 R30, desc[UR34][R14.64] ;  /* 0x000000220e1e7981 */ /* 0x000166000c1e1500 */
[----:B------:R-:W-:-:S02]  /*4750*/  IMAD.WIDE R20, R73, 0x2, R114 ;  /* 0x0000000249147825 */ /* 0x000fc400078e0272 */
[----:B------:R-:W5:Y:S02]  /*4760*/  LDG.E.U16 R19, desc[UR34][R18.64] ;  /* 0x0000002212137981 */ /* 0x000f64000c1e1500 */
[C---:B-1----:R-:W-:Y:S02]  /*4770*/  IMAD.WIDE R4, R73.reuse, 0x2, R138 ;  /* 0x0000000249047825 */ /* 0x042fe400078e028a */
[----:B------:R-:W5:Y:S02]  /*4780*/  LDG.E.U16 R20, desc[UR34][R20.64] ;  /* 0x0000002214147981 */ /* 0x000f64000c1e1500 */
[C---:B---3--:R-:W-:Y:S02]  /*4790*/  IMAD.WIDE R8, R73.reuse, 0x2, R128 ;  /* 0x0000000249087825 */ /* 0x048fe400078e0280 */
[----:B------:R-:W3:Y:S02]  /*47a0*/  LDG.E.U16 R5, desc[UR34][R4.64] ;  /* 0x0000002204057981 */ /* 0x000ee4000c1e1500 */
[----:B------:R-:W-:-:S02]  /*47b0*/  IMAD.WIDE R16, R73, 0x2, R120 ;  /* 0x0000000249107825 */ /* 0x000fc400078e0278 */
[----:B------:R-:W3:Y:S02]  /*47c0*/  LDG.E.U16 R9, desc[UR34][R8.64] ;  /* 0x0000002208097981 */ /* 0x000ee4000c1e1500 */
[C---:B------:R-:W-:Y:S02]  /*47d0*/  IMAD.WIDE R22, R73.reuse, 0x2, R112 ;  /* 0x0000000249167825 */ /* 0x040fe400078e0270 */
[----:B------:R-:W3:Y:S02]  /*47e0*/  LDG.E.U16 R17, desc[UR34][R16.64] ;  /* 0x0000002210117981 */ /* 0x000ee4000c1e1500 */
[C---:B0-----:R-:W-:Y:S02]  /*47f0*/  IMAD.WIDE R6, R73.reuse, 0x2, R136 ;  /* 0x0000000249067825 */ /* 0x041fe400078e0288 */
[----:B------:R-:W3:Y:S02]  /*4800*/  LDG.E.U16 R23, desc[UR34][R22.64] ;  /* 0x0000002216177981 */ /* 0x000ee4000c1e1500 */
[----:B------:R-:W-:-:S02]  /*4810*/  IMAD.WIDE R10, R73, 0x2, R126 ;  /* 0x00000002490a7825 */ /* 0x000fc400078e027e */
[----:B------:R-:W3:Y:S02]  /*4820*/  LDG.E.U16 R7, desc[UR34][R6.64] ;  /* 0x0000002206077981 */ /* 0x000ee4000c1e1500 */
[C---:B------:R-:W-:Y:S02]  /*4830*/  IMAD.WIDE R12, R73.reuse, 0x2, R118 ;  /* 0x00000002490c7825 */ /* 0x040fe400078e0276 */
[----:B------:R-:W3:Y:S02]  /*4840*/  LDG.E.U16 R11, desc[UR34][R10.64] ;  /* 0x000000220a0b7981 */ /* 0x000ee4000c1e1500 */
[----:B------:R-:W-:Y:S02]  /*4850*/  IMAD.WIDE R14, R73, 0x2, R110 ;  /* 0x00000002490e7825 */ /* 0x000fe400078e026e */
[----:B------:R-:W3:Y:S04]  /*4860*/  LDG.E.U16 R13, desc[UR34][R12.64] ;  /* 0x000000220c0d7981 */ /* 0x000ee8000c1e1500 */
[----:B------:R-:W3:Y:S01]  /*4870*/  LDG.E.U16 R15, desc[UR34][R14.64] ;  /* 0x000000220e0f7981 */ /* 0x000ee2000c1e1500 */
[----:B------:R-:W-:-:S02]  /*4880*/  UMOV UR10, 0x1 ;  /* 0x00000001000a7882 */ /* 0x000fc40000000000 */
[----:B------:R-:W-:-:S04]  /*4890*/  @!UP0 UIADD3 UR10, UPT, UPT, -UR10, 0x100000, URZ ;  /* 0x001000000a0a8890 */ /* 0x000fc8000fffe1ff */
[----:B------:R-:W-:Y:S02]  /*48a0*/  @!UP0 USHF.L.U32 UR11, UR10, 0xb, URZ ;  /* 0x0000000b0a0b8899 */ /* 0x000fe400080006ff */
[----:B------:R-:W-:Y:S01]  /*48b0*/  @!UP0 USHF.L.U32 UR10, UR10, 0x1, URZ ;  /* 0x000000010a0a8899 */ /* 0x000fe200080006ff */
[----:B------:R-:W-:Y:S01]  /*48c0*/  VOTEU.ALL UP2, P1 ;  /* 0x0000000000ff7886 */ /* 0x000fe20000840000 */
[----:B--2---:R0:W-:Y:S04]  /*48d0*/  STS.U16 [R70+UR12+0x5000], R25 ;  /* 0x0050001946007988 */ /* 0x0041e8000800040c */
[----:B----4-:R0:W-:Y:S04]  /*48e0*/  STS.U16 [R70+UR12+0x5400], R27 ;  /* 0x0054001b46007988 */ /* 0x0101e8000800040c */
[----:B-----5:R0:W-:Y:S04]  /*48f0*/  STS.U16 [R70+UR12+0x5800], R29 ;  /* 0x0058001d46007988 */ /* 0x0201e8000800040c */
[----:B------:R0:W-:Y:S04]  /*4900*/  STS.U16 [R70+UR12+0x5c00], R19 ;  /* 0x005c001346007988 */ /* 0x0001e8000800040c */
[----:B------:R0:W-:Y:S04]  /*4910*/  STS.U16 [R69+UR12+0x5100], R26 ;  /* 0x0051001a45007988 */ /* 0x0001e8000800040c */
[----:B------:R0:W-:Y:S04]  /*4920*/  STS.U16 [R69+UR12+0x5500], R28 ;  /* 0x0055001c45007988 */ /* 0x0001e8000800040c */
[----:B------:R0:W-:Y:S04]  /*4930*/  STS.U16 [R69+UR12+0x5900], R30 ;  /* 0x0059001e45007988 */ /* 0x0001e8000800040c */
[----:B------:R0:W-:Y:S04]  /*4940*/  STS.U16 [R69+UR12+0x5d00], R20 ;  /* 0x005d001445007988 */ /* 0x0001e8000800040c */
[----:B---3--:R0:W-:Y:S04]  /*4950*/  STS.U16 [R68+UR12+0x5200], R5 ;  /* 0x0052000544007988 */ /* 0x0081e8000800040c */
[----:B------:R0:W-:Y:S04]  /*4960*/  STS.U16 [R68+UR12+0x5600], R9 ;  /* 0x0056000944007988 */ /* 0x0001e8000800040c */
[----:B------:R0:W-:Y:S04]  /*4970*/  STS.U16 [R68+UR12+0x5a00], R17 ;  /* 0x005a001144007988 */ /* 0x0001e8000800040c */
[----:B------:R0:W-:Y:S04]  /*4980*/  STS.U16 [R68+UR12+0x5e00], R23 ;  /* 0x005e001744007988 */ /* 0x0001e8000800040c */
[----:B------:R0:W-:Y:S04]  /*4990*/  STS.U16 [R2+UR12+0x5300], R7 ;  /* 0x0053000702007988 */ /* 0x0001e8000800040c */
[----:B------:R0:W-:Y:S04]  /*49a0*/  STS.U16 [R2+UR12+0x5700], R11 ;  /* 0x0057000b02007988 */ /* 0x0001e8000800040c */
[----:B------:R0:W-:Y:S04]  /*49b0*/  STS.U16 [R2+UR12+0x5b00], R13 ;  /* 0x005b000d02007988 */ /* 0x0001e8000800040c */
[----:B------:R0:W-:Y:S01]  /*49c0*/  STS.U16 [R2+UR12+0x5f00], R15 ;  /* 0x005f000f02007988 */ /* 0x0001e2000800040c */
[----:B------:R1:W-:Y:S06]  /*49d0*/  MEMBAR.ALL.CTA ;  /* 0x0000000000007992 */ /* 0x0003ec0000008000 */
[----:B-1----:R-:W-:Y:S04]  /*49e0*/  FENCE.VIEW.ASYNC.S ;  /* 0x00000000000073c6 */ /* 0x002fe80000000000 */
[----:B------:R-:W1:Y:S02]  /*49f0*/  FENCE.VIEW.ASYNC.S ;  /* 0x00000000000073c6 */ /* 0x000e640000000000 */
[----:B-1----:R0:W1:Y:S02]  /*4a00*/  @!UP2 SYNCS.EXCH.64 URZ, [UR12+0x7010], UR10 ;  /* 0x0070100a0cffa5b2 */ /* 0x0020640008000100 */
[----:B-1----:R-:W-:Y:S06]  /*4a10*/  BAR.SYNC.DEFER_BLOCKING 0x0 ;  /* 0x0000000000007b1d */ /* 0x002fec0000010000 */
[----:B0-----:R-:W-:Y:S05]  /*4a20*/  BRA.U UP1, `(.L_x_13) ;  /* 0x0000000101547547 */ /* 0x001fea000b800000 */
[----:B------:R-:W-:Y:S01]  /*4a30*/  UIADD3 UR10, UPT, UPT, UR12, 0x7010, URZ ;  /* 0x000070100c0a7890 */ /* 0x000fe2000fffe0ff */
[----:B------:R-:W-:Y:S01]  /*4a40*/  UMOV UR28, UR46 ;  /* 0x0000002e001c7c82 */ /* 0x000fe20008000000 */
[----:B------:R-:W-:Y:S01]  /*4a50*/  UMOV UR29, 0x40004040 ;  /* 0x40004040001d7882 */ /* 0x000fe20000000000 */
[----:B------:R-:W-:Y:S01]  /*4a60*/  UMOV UR26, UR23 ;  /* 0x00000017001a7c82 */ /* 0x000fe20008000000 */
[----:B------:R-:W-:Y:S01]  /*4a70*/  UMOV UR27, 0x40004040 ;  /* 0x40004040001b7882 */ /* 0x000fe20000000000 */
[----:B------:R-:W-:Y:S01]  /*4a80*/  UMOV UR30, 0x0 ;  /* 0x00000000001e7882 */ /* 0x000fe20000000000 */
[----:B------:R-:W-:Y:S01]  /*4a90*/  UMOV UR31, 0x8088490 ;  /* 0x08088490001f7882 */ /* 0x000fe20000000000 */
[----:B------:R-:W-:Y:S01]  /*4aa0*/  UMOV UR32, 0x0 ;  /* 0x0000000000207882 */ /* 0x000fe20000000000 */
[----:B------:R-:W-:Y:S01]  /*4ab0*/  UMOV UR33, 0x8088490 ;  /* 0x0808849000217882 */ /* 0x000fe20000000000 */
[----:B------:R-:W-:Y:S01]  /*4ac0*/  UMOV UR48, 0x0 ;  /* 0x0000000000307882 */ /* 0x000fe20000000000 */
[----:B------:R-:W-:Y:S01]  /*4ad0*/  UMOV UR49, 0x8088490 ;  /* 0x0808849000317882 */ /* 0x000fe20000000000 */
[----:B------:R0:W-:Y:S01]  /*4ae0*/  UTCHMMA gdesc[UR28], gdesc[UR26], tmem[UR16], tmem[UR30], idesc[UR31], !UPT ;  /* 0x00ff1e1a1c0075ea */ /* 0x0001e2000f800010 */
[----:B------:R-:W-:Y:S01]  /*4af0*/  UMOV UR11, URZ ;  /* 0x000000ff000b7c82 */ /* 0x000fe20008000000 */
        /* <DEDUP_REMOVED lines=8> */
.L_x_13:
[----:B------:R-:W1:Y:S01]  /*4b80*/  SYNCS.PHASECHK.TRANS64.TRYWAIT P2, [UR12+0x7010], RZ ;  /* 0x007010ffff0075a7 */ /* 0x000e62000804110c */
[----:B------:R-:W-:Y:S01]  /*4b90*/  SHF.L.U32 R37, R24, 0x1f, RZ ;  /* 0x0000001f18257819 */ /* 0x000fe200000006ff */
[----:B-1----:R-:W-:Y:S06]  /*4ba0*/  @!P2 BRA `(.L_x_14) ;  /* 0x0000003c00f4a947 */ /* 0x002fec0003800000 */
.L_x_23:
[----:B------:R-:W-:Y:S01]  /*4bb0*/  BAR.SYNC.DEFER_BLOCKING 0x0 ;  /* 0x0000000000007b1d */ /* 0x000fe20000010000 */
[----:B------:R-:W-:-:S04]  /*4bc0*/  IMAD.WIDE R38, R3, 0x2, R108 ;  /* 0x0000000203267825 */ /* 0x000fc800078e026c */
[----:B------:R-:W-:Y:S01]  /*4bd0*/  IMAD.WIDE R50, R3, 0x2, R104 ;  /* 0x0000000203327825 */ /* 0x000fe200078e0268 */
[----:B------:R-:W1:Y:S01]  /*4be0*/  LDTM.x32 R4, tmem[UR14+0x40] ;  /* 0x0000400e000479ee */ /* 0x000e6200082c0000 */
[----:B------:R-:W1:Y:S01]  /*4bf0*/  @!P1 SYNCS.CCTL.IV [UR12+0x7010] ;  /* 0x00701000ff0099b1 */ /* 0x000e62000800000c */
[----:B------:R-:W-:Y:S01]  /*4c00*/  NOP ;  /* 0x0000000000007918 */ /* 0x000fe20000000000 */
[----:B-1----:R-:W1:Y:S02]  /*4c10*/  SYNCS.PHASECHK.TRANS64.TRYWAIT P2, [UR15], R37 ;  /* 0x00000025ff0075a7 */ /* 0x002e64000804110f */
[----:B-1----:R-:W-:Y:S05]  /*4c20*/  @!P2 BRA `(.L_x_15) ;  /* 0x0000003c00e0a947 */ /* 0x002fea0003800000 */
.L_x_24:
[C---:B------:R-:W-:Y:S01]  /*4c30*/  IMAD.WIDE R48, R3.reuse, 0x2, R100 ;  /* 0x0000000203307825 */ /* 0x040fe200078e0264 */
[----:B------:R-:W2:Y:S03]  /*4c40*/  LDG.E.U16 R37, desc[UR34][R38.64] ;  /* 0x0000002226257981 */ /* 0x000ea6000c1e1500 */
[C---:B------:R-:W-:Y:S01]  /*4c50*/  IMAD.WIDE R46, R3.reuse, 0x2, R96 ;  /* 0x00000002032e7825 */ /* 0x040fe200078e0260 */
[----:B------:R-:W3:Y:S03]  /*4c60*/  LDG.E.U16 R51, desc[UR34][R50.64] ;  /* 0x0000002232337981 */ /* 0x000ee6000c1e1500 */
[C---:B------:R-:W-:Y:S01]  /*4c70*/  IMAD.WIDE R44, R3.reuse, 0x2, R92 ;  /* 0x00000002032c7825 */ /* 0x040fe200078e025c */
[----:B------:R-:W4:Y:S03]  /*4c80*/  LDG.E.U16 R49, desc[UR34][R48.64] ;  /* 0x0000002230317981 */ /* 0x000f26000c1e1500 */
[C---:B------:R-:W-:Y:S01]  /*4c90*/  IMAD.WIDE R58, R3.reuse, 0x2, R88 ;  /* 0x00000002033a7825 */ /* 0x040fe200078e0258 */
[----:B------:R-:W5:Y:S03]  /*4ca0*/  LDG.E.U16 R47, desc[UR34][R46.64] ;  /* 0x000000222e2f7981 */ /* 0x000f66000c1e1500 */
[C---:B------:R-:W-:Y:S01]  /*4cb0*/  IMAD.WIDE R60, R3.reuse, 0x2, R84 ;  /* 0x00000002033c7825 */ /* 0x040fe200078e0254 */
[----:B------:R1:W2:Y:S03]  /*4cc0*/  LDG.E.U16 R45, desc[UR34][R44.64] ;  /* 0x000000222c2d7981 */ /* 0x0002a6000c1e1500 */
[C---:B------:R-:W-:Y:S01]  /*4cd0*/  IMAD.WIDE R62, R3.reuse, 0x2, R80 ;  /* 0x00000002033e7825 */ /* 0x040fe200078e0250 */
[----:B------:R-:W2:Y:S03]  /*4ce0*/  LDG.E.U16 R43, desc[UR34][R58.64] ;  /* 0x000000223a2b7981 */ /* 0x000ea6000c1e1500 */
        /* <DEDUP_REMOVED lines=13> */
[----:B------:R0:W2:Y:S03]  /*4dc0*/  LDG.E.U16 R42, desc[UR34][R52.64] ;  /* 0x00000022342a7981 */ /* 0x0000a6000c1e1500 */
[----:B------:R-:W-:Y:S01]  /*4dd0*/  IMAD.WIDE R56, R3, 0x2, R98 ;  /* 0x0000000203387825 */ /* 0x000fe200078e0262 */
[----:B------:R0:W2:Y:S04]  /*4de0*/  LDG.E.U16 R40, desc[UR34][R54.64] ;  /* 0x0000002236287981 */ /* 0x0000a8000c1e1500 */
[----:B------:R-:W2:Y:S04]  /*4df0*/  LDG.E.U16 R38, desc[UR34][R56.64] ;  /* 0x0000002238267981 */ /* 0x000ea8000c1e1500 */
[----:B------:R-:W2:Y:S01]  /*4e00*/  LDG.E.U16 R154, desc[UR34][R154.64] ;  /* 0x000000229a9a7981 */ /* 0x000ea2000c1e1500 */
[----:B-1----:R-:W-:Y:S01]  /*4e10*/  FMUL R44, R4, UR47 ;  /* 0x0000002f042c7c20 */ /* 0x002fe20008400000 */
[----:B0-----:R-:W-:Y:S01]  /*4e20*/  FMUL R53, R5, UR47 ;  /* 0x0000002f05357c20 */ /* 0x001fe20008400000 */
[----:B------:R-:W-:Y:S01]  /*4e30*/  FMUL R46, R6, UR47 ;  /* 0x0000002f062e7c20 */ /* 0x000fe20008400000 */
[----:B------:R-:W-:Y:S01]  /*4e40*/  FMUL R48, R7, UR47 ;  /* 0x0000002f07307c20 */ /* 0x000fe20008400000 */
[----:B------:R-:W-:-:S03]  /*4e50*/  FMUL R55, R8, UR47 ;  /* 0x0000002f08377c20 */ /* 0x000fc60008400000 */
[----:B------:R-:W-:Y:S01]  /*4e60*/  FMNMX3 R46, R44, R53, R46, !PT ;  /* 0x000000352c2e7276 */ /* 0x000fe2000780002e */
[----:B------:R-:W-:Y:S01]  /*4e70*/  FMUL R44, R9, UR47 ;  /* 0x0000002f092c7c20 */ /* 0x000fe20008400000 */
[----:B------:R-:W-:Y:S02]  /*4e80*/  FMUL R53, R10, UR47 ;  /* 0x0000002f0a357c20 */ /* 0x000fe40008400000 */
[----:B------:R-:W-:Y:S01]  /*4e90*/  FMNMX3 R48, R46, R48, R55, !PT ;  /* 0x000000302e307276 */ /* 0x000fe20007800037 */
[----:B------:R-:W-:Y:S01]  /*4ea0*/  FMUL R46, R11, UR47 ;  /* 0x0000002f0b2e7c20 */ /* 0x000fe20008400000 */
[----:B------:R-:W-:Y:S02]  /*4eb0*/  FMUL R55, R12, UR47 ;  /* 0x0000002f0c377c20 */ /* 0x000fe40008400000 */
[----:B------:R-:W-:Y:S01]  /*4ec0*/  FMNMX3 R48, R48, R44, R53, !PT ;  /* 0x0000002c30307276 */ /* 0x000fe20007800035 */
[----:B------:R-:W-:Y:S01]  /*4ed0*/  FMUL R44, R13, UR47 ;  /* 0x0000002f0d2c7c20 */ /* 0x000fe20008400000 */
[----:B------:R-:W-:-:S02]  /*4ee0*/  FMUL R53, R14, UR47 ;  /* 0x0000002f0e357c20 */ /* 0x000fc40008400000 */
        /* <DEDUP_REMOVED lines=31> */
[----:B------:R-:W-:-:S03]  /*50e0*/  FMUL R71, R35, UR47 ;  /* 0x0000002f23477c20 */ /* 0x000fc60008400000 */
[----:B------:R-:W-:-:S04]  /*50f0*/  FMNMX3 R44, R46, R44, R53, !PT ;  /* 0x0000002c2e2c7276 */ /* 0x000fc80007800035 */
[----:B------:R-:W-:-:S05]  /*5100*/  FMNMX3 R71, R44, R71, R36, !PT ;  /* 0x000000472c477276 */ /* 0x000fca0007800024 */
[--C-:B------:R-:W-:Y:S01]  /*5110*/  FFMA R4, R4, UR47, -R71.reuse ;  /* 0x0000002f04047c23 */ /* 0x100fe20008000847 */
[--C-:B------:R-:W-:Y:S01]  /*5120*/  FFMA R5, R5, UR47, -R71.reuse ;  /* 0x0000002f05057c23 */ /* 0x100fe20008000847 */
[--C-:B------:R-:W-:Y:S02]  /*5130*/  FFMA R6, R6, UR47, -R71.reuse ;  /* 0x0000002f06067c23 */ /* 0x100fe40008000847 */
[----:B------:R-:W-:Y:S01]  /*5140*/  FMUL R4, R4, 1.4426950216293334961 ;  /* 0x3fb8aa3b04047820 */ /* 0x000fe20000400000 */
[----:B------:R-:W-:Y:S01]  /*5150*/  FMUL R5, R5, 1.4426950216293334961 ;  /* 0x3fb8aa3b05057820 */ /* 0x000fe20000400000 */
[----:B------:R-:W-:Y:S01]  /*5160*/  FMUL R6, R6, 1.4426950216293334961 ;  /* 0x3fb8aa3b06067820 */ /* 0x000fe20000400000 */
[--C-:B------:R-:W-:Y:S01]  /*5170*/  FFMA R7, R7, UR47, -R71.reuse ;  /* 0x0000002f07077c23 */ /* 0x100fe20008000847 */
[----:B------:R-:W-:Y:S02]  /*5180*/  FFMA R8, R8, UR47, -R71 ;  /* 0x0000002f08087c23 */ /* 0x000fe40008000847 */
[----:B------:R-:W-:Y:S01]  /*5190*/  MUFU.EX2 R4, R4 ;  /* 0x0000000400047308 */ /* 0x000fe20000000800 */
[----:B------:R-:W-:Y:S01]  /*51a0*/  FMUL R7, R7, 1.4426950216293334961 ;  /* 0x3fb8aa3b07077820 */ /* 0x000fe20000400000 */
[----:B------:R-:W-:-:S06]  /*51b0*/  FMUL R8, R8, 1.4426950216293334961 ;  /* 0x3fb8aa3b08087820 */ /* 0x000fcc0000400000 */
[----:B------:R-:W0:Y:S01]  /*51c0*/  MUFU.EX2 R5, R5 ;  /* 0x0000000500057308 */ /* 0x000e220000000800 */
[--C-:B------:R-:W-:Y:S01]  /*51d0*/  FFMA R9, R9, UR47, -R71.reuse ;  /* 0x0000002f09097c23 */ /* 0x100fe20008000847 */
[----:B------:R-:W-:-:S06]  /*51e0*/  FFMA R20, R20, UR47, -R71 ;  /* 0x0000002f14147c23 */ /* 0x000fcc0008000847 */
[----:B------:R-:W1:Y:S01]  /*51f0*/  MUFU.EX2 R6, R6 ;  /* 0x0000000600067308 */ /* 0x000e620000000800 */
[----:B------:R-:W-:Y:S01]  /*5200*/  FMUL R9, R9, 1.4426950216293334961 ;  /* 0x3fb8aa3b09097820 */ /* 0x000fe20000400000 */
[--C-:B------:R-:W-:Y:S01]  /*5210*/  FFMA R10, R10, UR47, -R71.reuse ;  /* 0x0000002f0a0a7c23 */ /* 0x100fe20008000847 */
[--C-:B------:R-:W-:Y:S01]  /*5220*/  FFMA R21, R21, UR47, -R71.reuse ;  /* 0x0000002f15157c23 */ /* 0x100fe20008000847 */
[----:B------:R-:W-:-:S04]  /*5230*/  FFMA R22, R22, UR47, -R71 ;  /* 0x0000002f16167c23 */ /* 0x000fc80008000847 */
[----:B------:R-:W1:Y:S01]  /*5240*/  MUFU.EX2 R7, R7 ;  /* 0x0000000700077308 */ /* 0x000e620000000800 */
[--C-:B------:R-:W-:Y:S01]  /*5250*/  FFMA R23, R23, UR47, -R71.reuse ;  /* 0x0000002f17177c23 */ /* 0x100fe20008000847 */
[--C-:B------:R-:W-:Y:S01]  /*5260*/  FFMA R24, R24, UR47, -R71.reuse ;  /* 0x0000002f18187c23 */ /* 0x100fe20008000847 */
[----:B------:R-:W-:Y:S01]  /*5270*/  FMUL R53, R20, 1.4426950216293334961 ;  /* 0x3fb8aa3b14357820 */ /* 0x000fe20000400000 */
[----:B------:R-:W-:Y:S01]  /*5280*/  FMUL R10, R10, 1.4426950216293334961 ;  /* 0x3fb8aa3b0a0a7820 */ /* 0x000fe20000400000 */
[----:B------:R-:W-:Y:S01]  /*5290*/  FFMA R11, R11, UR47, -R71 ;  /* 0x0000002f0b0b7c23 */ /* 0x000fe20008000847 */
[----:B------:R-:W-:Y:S02]  /*52a0*/  FMUL R20, R21, 1.4426950216293334961 ;  /* 0x3fb8aa3b15147820 */ /* 0x000fe40000400000 */
[----:B------:R-:W1:Y:S01]  /*52b0*/  MUFU.EX2 R8, R8 ;  /* 0x0000000800087308 */ /* 0x000e620000000800 */
[----:B------:R-:W-:Y:S01]  /*52c0*/  FMUL R21, R22, 1.4426950216293334961 ;  /* 0x3fb8aa3b16157820 */ /* 0x000fe20000400000 */
[----:B------:R-:W-:Y:S01]  /*52d0*/  FMUL R22, R23, 1.4426950216293334961 ;  /* 0x3fb8aa3b17167820 */ /* 0x000fe20000400000 */
[----:B------:R-:W-:Y:S01]  /*52e0*/  FMUL R24, R24, 1.4426950216293334961 ;  /* 0x3fb8aa3b18187820 */ /* 0x000fe20000400000 */
[----:B0-----:R-:W-:Y:S01]  /*52f0*/  FADD R23, R4, R5 ;  /* 0x0000000504177221 */ /* 0x001fe20000000000 */
[----:B------:R-:W-:Y:S01]  /*5300*/  FMUL R11, R11, 1.4426950216293334961 ;  /* 0x3fb8aa3b0b0b7820 */ /* 0x000fe20000400000 */
[----:B------:R-:W-:-:S02]  /*5310*/  FFMA R12, R12, UR47, -R71 ;  /* 0x0000002f0c0c7c23 */ /* 0x000fc40008000847 */
[----:B------:R-:W0:Y:S01]  /*5320*/  MUFU.EX2 R9, R9 ;  /* 0x0000000900097308 */ /* 0x000e220000000800 */
[----:B------:R-:W-:Y:S01]  /*5330*/  FFMA R13, R13, UR47, -R71 ;  /* 0x0000002f0d0d7c23 */ /* 0x000fe20008000847 */
[----:B------:R-:W-:-:S06]  /*5340*/  FMUL R12, R12, 1.4426950216293334961 ;  /* 0x3fb8aa3b0c0c7820 */ /* 0x000fcc0000400000 */
[----:B------:R-:W0:Y:S01]  /*5350*/  MUFU.EX2 R10, R10 ;  /* 0x0000000a000a7308 */ /* 0x000e220000000800 */
[----:B------:R-:W-:Y:S01]  /*5360*/  FMUL R13, R13, 1.4426950216293334961 ;  /* 0x3fb8aa3b0d0d7820 */ /* 0x000fe20000400000 */
[----:B------:R-:W-:-:S06]  /*5370*/  FFMA R14, R14, UR47, -R71 ;  /* 0x0000002f0e0e7c23 */ /* 0x000fcc0008000847 */
[----:B------:R1:W-:Y:S02]  /*5380*/  MUFU.EX2 R146, R24 ;  /* 0x0000001800927308 */ /* 0x0003e40000000800 */
[----:B-1----:R-:W-:-:S06]  /*5390*/  FADD R24, R6, R23 ;  /* 0x0000001706187221 */ /* 0x002fcc0000000000 */
[----:B------:R-:W1:Y:S01]  /*53a0*/  MUFU.EX2 R11, R11 ;  /* 0x0000000b000b7308 */ /* 0x000e620000000800 */
[----:B------:R-:W-:Y:S01]  /*53b0*/  FADD R23, R7, R24 ;  /* 0x0000001807177221 */ /* 0x000fe20000000000 */
[----:B------:R-:W-:Y:S01]  /*53c0*/  FMUL R14, R14, 1.4426950216293334961 ;  /* 0x3fb8aa3b0e0e7820 */ /* 0x000fe20000400000 */
[----:B------:R-:W-:Y:S02]  /*53d0*/  FFMA R15, R15, UR47, -R71 ;  /* 0x0000002f0f0f7c23 */ /* 0x000fe40008000847 */
[----:B------:R-:W-:-:S03]  /*53e0*/  FADD R24, R8, R23 ;  /* 0x0000001708187221 */ /* 0x000fc60000000000 */
[----:B------:R-:W1:Y:S01]  /*53f0*/  MUFU.EX2 R12, R12 ;  /* 0x0000000c000c7308 */ /* 0x000e620000000800 */
[----:B------:R-:W-:Y:S01]  /*5400*/  FMUL R15, R15, 1.4426950216293334961 ;  /* 0x3fb8aa3b0f0f7820 */ /* 0x000fe20000400000 */
[----:B------:R-:W-:Y:S01]  /*5410*/  FFMA R16, R16, UR47, -R71 ;  /* 0x0000002f10107c23 */ /* 0x000fe20008000847 */
[----:B0-----:R-:W-:-:S05]  /*5420*/  FADD R23, R9, R24 ;  /* 0x0000001809177221 */ /* 0x001fca0000000000 */
[----:B------:R-:W0:Y:S01]  /*5430*/  MUFU.EX2 R13, R13 ;  /* 0x0000000d000d7308 */ /* 0x000e220000000800 */
[----:B------:R-:W-:Y:S01]  /*5440*/  FADD R24, R10, R23 ;  /* 0x000000170a187221 */ /* 0x000fe20000000000 */
[----:B------:R-:W-:Y:S01]  /*5450*/  FMUL R16, R16, 1.4426950216293334961 ;  /* 0x3fb8aa3b10107820 */ /* 0x000fe20000400000 */
[----:B------:R-:W-:-:S05]  /*5460*/  FFMA R17, R17, UR47, -R71 ;  /* 0x0000002f11117c23 */ /* 0x000fca0008000847 */
[----:B------:R-:W0:Y:S01]  /*5470*/  MUFU.EX2 R14, R14 ;  /* 0x0000000e000e7308 */ /* 0x000e220000000800 */
[----:B-1----:R-:W-:Y:S01]  /*5480*/  FADD R23, R11, R24 ;  /* 0x000000180b177221 */ /* 0x002fe20000000000 */
[----:B------:R-:W-:Y:S01]  /*5490*/  FMUL R17, R17, 1.4426950216293334961 ;  /* 0x3fb8aa3b11117820 */ /* 0x000fe20000400000 */
[----:B------:R-:W-:-:S05]  /*54a0*/  FFMA R18, R18, UR47, -R71 ;  /* 0x0000002f12127c23 */ /* 0x000fca0008000847 */
[----:B------:R-:W1:Y:S01]  /*54b0*/  MUFU.EX2 R15, R15 ;  /* 0x0000000f000f7308 */ /* 0x000e620000000800 */
[----:B------:R-:W-:Y:S01]  /*54c0*/  FADD R24, R12, R23 ;  /* 0x000000170c187221 */ /* 0x000fe20000000000 */
[----:B------:R-:W-:Y:S01]  /*54d0*/  FMUL R18, R18, 1.4426950216293334961 ;  /* 0x3fb8aa3b12127820 */ /* 0x000fe20000400000 */
[----:B------:R-:W-:-:S05]  /*54e0*/  FFMA R19, R19, UR47, -R71 ;  /* 0x0000002f13137c23 */ /* 0x000fca0008000847 */
[----:B------:R-:W1:Y:S01]  /*54f0*/  MUFU.EX2 R16, R16 ;  /* 0x0000001000107308 */ /* 0x000e620000000800 */
[----:B0-----:R-:W-:Y:S01]  /*5500*/  FADD R23, R13, R24 ;  /* 0x000000180d177221 */ /* 0x001fe20000000000 */
[----:B------:R-:W-:-:S06]  /*5510*/  FMUL R19, R19, 1.4426950216293334961 ;  /* 0x3fb8aa3b13137820 */ /* 0x000fcc0000400000 */
[----:B------:R-:W0:Y:S01]  /*5520*/  MUFU.EX2 R17, R17 ;  /* 0x0000001100117308 */ /* 0x000e220000000800 */
[----:B------:R-:W-:Y:S01]  /*5530*/  FADD R24, R14, R23 ;  /* 0x000000170e187221 */ /* 0x000fe20000000000 */
[--C-:B------:R-:W-:Y:S01]  /*5540*/  FFMA R25, R25, UR47, -R71.reuse ;  /* 0x0000002f19197c23 */ /* 0x100fe20008000847 */
[--C-:B------:R-:W-:Y:S01]  /*5550*/  FFMA R26, R26, UR47, -R71.reuse ;  /* 0x0000002f1a1a7c23 */ /* 0x100fe20008000847 */
[--C-:B------:R-:W-:Y:S01]  /*5560*/  FFMA R27, R27, UR47, -R71.reuse ;  /* 0x0000002f1b1b7c23 */ /* 0x100fe20008000847 */
[----:B------:R-:W-:-:S03]  /*5570*/  FFMA R28, R28, UR47, -R71 ;  /* 0x0000002f1c1c7c23 */ /* 0x000fc60008000847 */
[----:B------:R-:W0:Y:S01]  /*5580*/  MUFU.EX2 R18, R18 ;  /* 0x0000001200127308 */ /* 0x000e220000000800 */
[--C-:B------:R-:W-:Y:S01]  /*5590*/  FFMA R29, R29, UR47, -R71.reuse ;  /* 0x0000002f1d1d7c23 */ /* 0x100fe20008000847 */
[--C-:B------:R-:W-:Y:S01]  /*55a0*/  FFMA R30, R30, UR47, -R71.reuse ;  /* 0x0000002f1e1e7c23 */ /* 0x100fe20008000847 */
[--C-:B------:R-:W-:Y:S01]  /*55b0*/  FFMA R31, R31, UR47, -R71.reuse ;  /* 0x0000002f1f1f7c23 */ /* 0x100fe20008000847 */
[--C-:B------:R-:W-:Y:S01]  /*55c0*/  FFMA R32, R32, UR47, -R71.reuse ;  /* 0x0000002f20207c23 */ /* 0x100fe20008000847 */
        /* <DEDUP_REMOVED lines=16> */
[----:B------:R-:W1:Y:S01]  /*56d0*/  MUFU.EX2 R53, R53 ;  /* 0x0000003500357308 */ /* 0x000e620000000800 */
[----:B------:R-:W-:-:S04]  /*56e0*/  FADD R24, R16, R23 ;  /* 0x0000001710187221 */ /* 0x000fc80000000000 */
[----:B0-----:R-:W-:-:S03]  /*56f0*/  FADD R23, R17, R24 ;  /* 0x0000001811177221 */ /* 0x001fc60000000000 */
[----:B------:R-:W0:Y:S01]  /*5700*/  MUFU.EX2 R20, R20 ;  /* 0x0000001400147308 */ /* 0x000e220000000800 */
[----:B------:R-:W-:-:S07]  /*5710*/  FADD R24, R18, R23 ;  /* 0x0000001712187221 */ /* 0x000fce0000000000 */
[----:B------:R-:W-:Y:S08]  /*5720*/  MUFU.EX2 R21, R21 ;  /* 0x0000001500157308 */ /* 0x000ff00000000800 */
[----:B------:R-:W0:Y:S08]  /*5730*/  MUFU.EX2 R22, R22 ;  /* 0x0000001600167308 */ /* 0x000e300000000800 */
[----:B------:R-:W0:Y:S08]  /*5740*/  MUFU.EX2 R149, R25 ;  /* 0x0000001900957308 */ /* 0x000e300000000800 */
[----:B------:R-:W-:Y:S08]  /*5750*/  MUFU.EX2 R150, R26 ;  /* 0x0000001a00967308 */ /* 0x000ff00000000800 */
        /* <DEDUP_REMOVED lines=8> */
[----:B------:R-:W0:Y:S01]  /*57e0*/  MUFU.EX2 R144, R35 ;  /* 0x0000002300907308 */ /* 0x000e220000000800 */
[----:B------:R-:W-:Y:S01]  /*57f0*/  FADD R24, R19, R24 ;  /* 0x0000001813187221 */ /* 0x000fe20000000000 */
[----:B------:R-:W-:-:S02]  /*5800*/  F2FP.BF16.F32.PACK_AB R4, R5, R4 ;  /* 0x000000040504723e */ /* 0x000fc400000010ff */
[----:B------:R-:W-:Y:S01]  /*5810*/  F2FP.BF16.F32.PACK_AB R5, R7, R6 ;  /* 0x000000060705723e */ /* 0x000fe200000010ff */
[----:B-1----:R-:W-:Y:S01]  /*5820*/  FADD R23, R53, R24 ;  /* 0x0000001835177221 */ /* 0x002fe20000000000 */
[----:B------:R-:W-:Y:S02]  /*5830*/  F2FP.BF16.F32.PACK_AB R6, R9, R8 ;  /* 0x000000080906723e */ /* 0x000fe400000010ff */
[----:B------:R-:W-:Y:S02]  /*5840*/  F2FP.BF16.F32.PACK_AB R7, R11, R10 ;  /* 0x0000000a0b07723e */ /* 0x000fe400000010ff */
[----:B------:R-:W-:Y:S02]  /*5850*/  F2FP.BF16.F32.PACK_AB R8, R13, R12 ;  /* 0x0000000c0d08723e */ /* 0x000fe400000010ff */
[----:B------:R-:W-:Y:S02]  /*5860*/  F2FP.BF16.F32.PACK_AB R9, R15, R14 ;  /* 0x0000000e0f09723e */ /* 0x000fe400000010ff */
[----:B------:R-:W-:-:S02]  /*5870*/  F2FP.BF16.F32.PACK_AB R10, R17, R16 ;  /* 0x00000010110a723e */ /* 0x000fc400000010ff */
[----:B------:R-:W-:Y:S02]  /*5880*/  F2FP.BF16.F32.PACK_AB R11, R19, R18 ;  /* 0x00000012130b723e */ /* 0x000fe400000010ff */
[C---:B0-----:R-:W-:Y:S01]  /*5890*/  F2FP.BF16.F32.PACK_AB R12, R20.reuse, R53 ;  /* 0x00000035140c723e */ /* 0x041fe200000010ff */
[----:B------:R-:W-:Y:S01]  /*58a0*/  FADD R20, R20, R23 ;  /* 0x0000001714147221 */ /* 0x000fe20000000000 */
[----:B------:R-:W-:Y:S02]  /*58b0*/  F2FP.BF16.F32.PACK_AB R13, R22, R21 ;  /* 0x00000015160d723e */ /* 0x000fe400000010ff */
[----:B------:R-:W-:Y:S02]  /*58c0*/  F2FP.BF16.F32.PACK_AB R14, R149, R146 ;  /* 0x00000092950e723e */ /* 0x000fe400000010ff */
[----:B------:R-:W-:Y:S02]  /*58d0*/  F2FP.BF16.F32.PACK_AB R15, R151, R150 ;  /* 0x00000096970f723e */ /* 0x000fe400000010ff */
[----:B------:R-:W-:-:S02]  /*58e0*/  F2FP.BF16.F32.PACK_AB R16, R77, R148 ;  /* 0x000000944d10723e */ /* 0x000fc400000010ff */
[----:B------:R-:W-:Y:S02]  /*58f0*/  F2FP.BF16.F32.PACK_AB R17, R135, R134 ;  /* 0x000000868711723e */ /* 0x000fe400000010ff */
[----:B------:R-:W-:Y:S02]  /*5900*/  F2FP.BF16.F32.PACK_AB R18, R141, R140 ;  /* 0x0000008c8d12723e */ /* 0x000fe400000010ff */
[----:B------:R-:W-:Y:S01]  /*5910*/  F2FP.BF16.F32.PACK_AB R19, R144, R145 ;  /* 0x000000919013723e */ /* 0x000fe200000010ff */
[----:B------:R-:W-:-:S03]  /*5920*/  FADD R21, R21, R20 ;  /* 0x0000001415157221 */ /* 0x000fc60000000000 */
[----:B------:R0:W-:Y:S01]  /*5930*/  STTM.x16 tmem[UR14+0x60], R4 ;  /* 0x00006004000079ed */ /* 0x0001e2000824000e */
[----:B--2---:R-:W-:Y:S01]  /*5940*/  STS.U16 [R70+UR12+0x6000], R37 ;  /* 0x0060002546007988 */ /* 0x004fe2000800040c */
[----:B------:R-:W-:-:S03]  /*5950*/  FADD R153, R22, R21 ;  /* 0x0000001516997221 */ /* 0x000fc60000000000 */
[----:B---3--:R-:W-:Y:S04]  /*5960*/  STS.U16 [R70+UR12+0x6200], R51 ;  /* 0x0062003346007988 */ /* 0x008fe8000800040c */
[----:B----4-:R-:W-:Y:S04]  /*5970*/  STS.U16 [R70+UR12+0x6400], R49 ;  /* 0x0064003146007988 */ /* 0x010fe8000800040c */
[----:B-----5:R-:W-:Y:S04]  /*5980*/  STS.U16 [R70+UR12+0x6600], R47 ;  /* 0x0066002f46007988 */ /* 0x020fe8000800040c */
[----:B------:R-:W-:Y:S04]  /*5990*/  STS.U16 [R70+UR12+0x6800], R45 ;  /* 0x0068002d46007988 */ /* 0x000fe8000800040c */
[----:B------:R-:W-:Y:S04]  /*59a0*/  STS.U16 [R70+UR12+0x6a00], R43 ;  /* 0x006a002b46007988 */ /* 0x000fe8000800040c */
[----:B------:R-:W-:Y:S04]  /*59b0*/  STS.U16 [R70+UR12+0x6c00], R41 ;  /* 0x006c002946007988 */ /* 0x000fe8000800040c */
[----:B------:R-:W-:Y:S04]  /*59c0*/  STS.U16 [R70+UR12+0x6e00], R39 ;  /* 0x006e002746007988 */ /* 0x000fe8000800040c */
[----:B------:R-:W-:Y:S01]  /*59d0*/  STS.U16 [R69+UR12+0x6100], R42 ;  /* 0x0061002a45007988 */ /* 0x000fe2000800040c */
[----:B0-----:R-:W-:-:S03]  /*59e0*/  FADD R4, -R71, R36 ;  /* 0x0000002447047221 */ /* 0x001fc60000000100 */
[----:B------:R-:W-:Y:S04]  /*59f0*/  STS.U16 [R69+UR12+0x6300], R40 ;  /* 0x0063002845007988 */ /* 0x000fe8000800040c */
[----:B------:R0:W-:Y:S01]  /*5a00*/  STS.U16 [R69+UR12+0x6500], R38 ;  /* 0x0065002645007988 */ /* 0x0001e2000800040c */
[----:B------:R-:W-:-:S03]  /*5a10*/  FMUL R147, R4, 1.4426950216293334961 ;  /* 0x3fb8aa3b04937820 */ /* 0x000fc60000400000 */
[----:B------:R1:W-:Y:S04]  /*5a20*/  STS.U16 [R69+UR12+0x6700], R160 ;  /* 0x006700a045007988 */ /* 0x0003e8000800040c */
[----:B------:R1:W-:Y:S04]  /*5a30*/  STS.U16 [R69+UR12+0x6900], R158 ;  /* 0x0069009e45007988 */ /* 0x0003e8000800040c */
[----:B------:R1:W-:Y:S04]  /*5a40*/  STS.U16 [R69+UR12+0x6b00], R152 ;  /* 0x006b009845007988 */ /* 0x0003e8000800040c */
[----:B------:R1:W-:Y:S04]  /*5a50*/  STS.U16 [R69+UR12+0x6d00], R156 ;  /* 0x006d009c45007988 */ /* 0x0003e8000800040c */
[----:B------:R1:W-:Y:S01]  /*5a60*/  STS.U16 [R69+UR12+0x6f00], R154 ;  /* 0x006f009a45007988 */ /* 0x0003e2000800040c */
[----:B------:R-:W2:Y:S02]  /*5a70*/  FENCE.VIEW.ASYNC.T ;  /* 0x00000000000073c6 */ /* 0x000ea40000000200 */
[----:B--2---:R-:W-:Y:S06]  /*5a80*/  BAR.SYNC.DEFER_BLOCKING 0x0 ;  /* 0x0000000000007b1d */ /* 0x004fec0000010000 */
[----:B0-----:R-:W0:Y:S01]  /*5a90*/  LDTM.x64 R4, tmem[UR14] ;  /* 0x0000000e000479ee */ /* 0x001e220008340000 */
[----:B------:R-:W0:Y:S01]  /*5aa0*/  MUFU.EX2 R147, R147 ;  /* 0x0000009300937308 */ /* 0x000e220000000800 */
[----:B------:R-:W-:Y:S01]  /*5ab0*/  NOP ;  /* 0x0000000000007918 */ /* 0x000fe20000000000 */
[C---:B0-----:R-:W-:Y:S01]  /*5ac0*/  FMUL R4, R147.reuse, R4 ;  /* 0x0000000493047220 */ /* 0x041fe20000400000 */
        /* <DEDUP_REMOVED lines=63> */
[----:B------:R1:W-:Y:S01]  /*5ec0*/  STTM.x64 tmem[UR14], R4 ;  /* 0x00000004000079ed */ /* 0x0003e2000834000e */
[----:B------:R-:W0:Y:S02]  /*5ed0*/  FENCE.VIEW.ASYNC.T ;  /* 0x00000000000073c6 */ /* 0x000e240000000200 */
[----:B0-----:R-:W-:Y:S01]  /*5ee0*/  BAR.SYNC.DEFER_BLOCKING 0x0 ;  /* 0x0000000000007b1d */ /* 0x001fe20000010000 */
[----:B------:R-:W-:-:S04]  /*5ef0*/  FADD R146, R146, R153 ;  /* 0x0000009992927221 */ /* 0x000fc80000000000 */
[----:B------:R-:W-:-:S04]  /*5f00*/  FADD R149, R149, R146 ;  /* 0x0000009295957221 */ /* 0x000fc80000000000 */
[----:B------:R-:W-:Y:S01]  /*5f10*/  FADD R150, R150, R149 ;  /* 0x0000009596967221 */ /* 0x000fe20000000000 */
[----:B------:R0:W-:Y:S06]  /*5f20*/  MEMBAR.ALL.CTA ;  /* 0x0000000000007992 */ /* 0x0001ec0000008000 */
[----:B0-----:R-:W0:Y:S01]  /*5f30*/  FENCE.VIEW.ASYNC.S ;  /* 0x00000000000073c6 */ /* 0x001e220000000000 */
[----:B------:R-:W-:-:S04]  /*5f40*/  FADD R151, R151, R150 ;  /* 0x0000009697977221 */ /* 0x000fc80000000000 */
[----:B------:R-:W-:-:S04]  /*5f50*/  FADD R146, R148, R151 ;  /* 0x0000009794927221 */ /* 0x000fc80000000000 */
[----:B------:R-:W-:-:S04]  /*5f60*/  FADD R77, R77, R146 ;  /* 0x000000924d4d7221 */ /* 0x000fc80000000000 */
[----:B------:R-:W-:-:S04]  /*5f70*/  FADD R134, R134, R77 ;  /* 0x0000004d86867221 */ /* 0x000fc80000000000 */
[----:B------:R-:W-:-:S04]  /*5f80*/  FADD R135, R135, R134 ;  /* 0x0000008687877221 */ /* 0x000fc80000000000 */
[----:B------:R-:W-:-:S04]  /*5f90*/  FADD R140, R140, R135 ;  /* 0x000000878c8c7221 */ /* 0x000fc80000000000 */
[----:B------:R-:W-:Y:S01]  /*5fa0*/  FADD R140, R141, R140 ;  /* 0x0000008c8d8c7221 */ /* 0x000fe20000000000 */
[----:B------:R-:W-:-:S03]  /*5fb0*/  ULEA UR15, UR37, UR12, 0x3 ;  /* 0x0000000c250f7291 */ /* 0x000fc6000f8e18ff */
[----:B------:R-:W-:Y:S01]  /*5fc0*/  FADD R145, R145, R140 ;  /* 0x0000008c91917221 */ /* 0x000fe20000000000 */
[----:B------:R-:W-:-:S03]  /*5fd0*/  UIADD3 UR15, UPT, UPT, UR15, 0x7000, URZ ;  /* 0x000070000f0f7890 */ /* 0x000fc6000fffe0ff */
[----:B------:R-:W-:Y:S01]  /*5fe0*/  FADD R144, R144, R145 ;  /* 0x0000009190907221 */ /* 0x000fe20000000000 */
[----:B------:R-:W-:Y:S01]  /*5ff0*/  UMOV UR6, UR7 ;  /* 0x0000000700067c82 */ /* 0x000fe20008000000 */
[----:B0-----:R-:W-:Y:S06]  /*6000*/  BAR.SYNC.DEFER_BLOCKING 0x0 ;  /* 0x0000000000007b1d */ /* 0x001fec0000010000 */
[----:B------:R-:W-:Y:S05]  /*6010*/  BRA.U UP1, `(.L_x_16) ;  /* 0x0000000101387547 */ /* 0x000fea000b800000 */
[----:B------:R-:W-:Y:S01]  /*6020*/  UIADD3 UR30, UPT, UPT, UR13, 0x68, URZ ;  /* 0x000000680d1e7890 */ /* 0x000fe2000fffe0ff */
[----:B------:R-:W-:Y:S01]  /*6030*/  UMOV UR26, UR4 ;  /* 0x00000004001a7c82 */ /* 0x000fe20008000000 */
[----:B------:R-:W-:Y:S01]  /*6040*/  UMOV UR27, 0x80004020 ;  /* 0x80004020001b7882 */ /* 0x000fe20000000000 */
[----:B------:R-:W-:Y:S01]  /*6050*/  UMOV UR28, 0x0 ;  /* 0x00000000001c7882 */ /* 0x000fe20000000000 */
[----:B------:R-:W-:Y:S01]  /*6060*/  UMOV UR29, 0x8100490 ;  /* 0x08100490001d7882 */ /* 0x000fe20000000000 */
[----:B------:R-:W-:Y:S01]  /*6070*/  UMOV UR10, UR15 ;  /* 0x0000000f000a7c82 */ /* 0x000fe20008000000 */
[----:B------:R-:W-:Y:S01]  /*6080*/  UMOV UR11, URZ ;  /* 0x000000ff000b7c82 */ /* 0x000fe20008000000 */
[----:B------:R-:W-:Y:S01]  /*6090*/  UMOV UR32, 0x0 ;  /* 0x0000000000207882 */ /* 0x000fe20000000000 */
[----:B------:R-:W-:Y:S01]  /*60a0*/  UMOV UR33, 0x8100490 ;  /* 0x0810049000217882 */ /* 0x000fe20000000000 */
[----:B------:R0:W-:Y:S01]  /*60b0*/  UTCHMMA tmem[UR17], gdesc[UR26], tmem[UR13], tmem[UR28], idesc[UR29], UPT ;  /* 0x00ff1c1a110079ea */ /* 0x0001e2000b80000d */
[----:B------:R-:W-:Y:S01]  /*60c0*/  UMOV UR7, UR10 ;  /* 0x0000000a00077c82 */ /* 0x000fe20008000000 */
[----:B------:R0:W-:Y:S01]  /*60d0*/  UTCHMMA tmem[UR30], gdesc[UR24], tmem[UR13], tmem[UR32], idesc[UR33], UPT ;  /* 0x00ff20181e0079ea */ /* 0x0001e2000b80000d */
[----:B------:R0:W-:Y:S01]  /*60e0*/  UTCBAR [UR7], URZ ;  /* 0x000000ff070073e9 */ /* 0x0001e200080000ff */
[----:B------:R-:W-:-:S02]  /*60f0*/  NOP ;  /* 0x0000000000007918 */ /* 0x000fc40000000000 */
.L_x_16:
[----:B------:R-:W-:Y:S01]  /*6100*/  UIADD3 UR37, UPT, UPT, UR37, 0x1, URZ ;  /* 0x0000000125257890 */ /* 0x000fe2000fffe0ff */
[----:B------:R-:W-:Y:S01]  /*6110*/  FFMA R72, R147, R72, R144 ;  /* 0x0000004893487223 */ /* 0x000fe20000000090 */
[----:B------:R-:W-:Y:S01]  /*6120*/  UIADD3 UR8, UPT, UPT, UR8, 0x20, URZ ;  /* 0x0000002008087890 */ /* 0x000fe2000fffe0ff */
[----:B------:R-:W-:Y:S01]  /*6130*/  IADD3 R3, PT, PT, R3, UR36, RZ ;  /* 0x0000002403037c10 */ /* 0x000fe2000fffe0ff */
[----:B------:R-:W-:Y:S01]  /*6140*/  UISETP.GT.AND UP2, UPT, UR37, 0x1, UPT ;  /* 0x000000012500788c */ /* 0x000fe2000bf44270 */
[----:B------:R-:W-:Y:S02]  /*6150*/  IADD3 R73, PT, PT, R76, R73, RZ ;  /* 0x000000494c497210 */ /* 0x000fe40007ffe0ff */
[----:B-1----:R-:W-:Y:S01]  /*6160*/  MOV R24, UR6 ;  /* 0x0000000600187c02 */ /* 0x002fe20008000f00 */
[----:B0-----:R-:W-:Y:S01]  /*6170*/  USEL UR7, URZ, 0x1, !UP2 ;  /* 0x00000001ff077887 */ /* 0x001fe2000d000000 */
[----:B------:R-:W-:Y:S01]  /*6180*/  MOV R36, R71 ;  /* 0x0000004700247202 */ /* 0x000fe20000000f00 */
[----:B------:R-:W-:-:S02]  /*6190*/  USEL UR37, UR37, URZ, !UP2 ;  /* 0x000000ff25257287 */ /* 0x000fc4000d000000 */
[----:B------:R-:W-:Y:S02]  /*61a0*/  UISETP.GE.AND UP2, UPT, UR8, UR22, UPT ;  /* 0x000000160800728c */ /* 0x000fe4000bf46270 */
[----:B------:R-:W-:-:S07]  /*61b0*/  ULOP3.LUT UR7, UR6, UR7, URZ, 0x3c, !UPT ;  /* 0x0000000706077292 */ /* 0x000fce000f8e3cff */
[----:B------:R-:W-:Y:S05]  /*61c0*/  BRA.U !UP2, `(.L_x_17) ;  /* 0xffffffe50a2c7547 */ /* 0x000fea000b83ffff */
.L_x_12:
[----:B------:R-:W-:Y:S01]  /*61d0*/  MOV R75, R72 ;  /* 0x00000048004b7202 */ /* 0x000fe20000000f00 */
[----:B0-----:R-:W-:Y:S01]  /*61e0*/  HFMA2 R5, -RZ, RZ, 1.443359375, -0.2030029296875 ;  /* 0x3dc6b27fff057431 */ /* 0x001fe200000001ff */
[----:B------:R-:W0:Y:S02]  /*61f0*/  LDCU UR4, c[0x0][0x3f0] ;  /* 0x00007e00ff0477ac */ /* 0x000e240008000800 */
[C---:B------:R-:W-:Y:S01]  /*6200*/  FSETP.GEU.AND P5, PT, R75.reuse, 1.175494350822287508e-38, PT ;  /* 0x008000004b00780b */ /* 0x040fe20003fae000 */
[C---:B------:R-:W-:Y:S01]  /*6210*/  FMUL R2, R75.reuse, 8388608 ;  /* 0x4b0000004b027820 */ /* 0x040fe20000400000 */
[----:B------:R-:W-:-:S04]  /*6220*/  FSETP.GT.AND P3, PT, |R75|, 8.50705917302346158658e+37, PT ;  /* 0x7e8000004b00780b */ /* 0x000fc80003f64200 */
[----:B------:R-:W-:-:S04]  /*6230*/  FSEL R72, R2, R75, !P5 ;  /* 0x0000004b02487208 */ /* 0x000fc80006800000 */
[C---:B------:R-:W-:Y:S02]  /*6240*/  IADD3 R2, PT, PT, R72.reuse, -0x3f3504f3, RZ ;  /* 0xc0cafb0d48027810 */ /* 0x040fe40007ffe0ff */
[----:B------:R-:W-:Y:S02]  /*6250*/  ISETP.GE.U32.AND P2, PT, R72, 0x7f800000, PT ;  /* 0x7f8000004800780c */ /* 0x000fe40003f46070 */
[----:B------:R-:W-:Y:S01]  /*6260*/  LOP3.LUT R3, R2, 0xff800000, RZ, 0xc0, !PT ;  /* 0xff80000002037812 */ /* 0x000fe200078ec0ff */
[----:B0-----:R-:W-:-:S03]  /*6270*/  UISETP.GE.AND UP0, UPT, UR4, 0x1, UPT ;  /* 0x000000010400788c */ /* 0x001fc6000bf06270 */
[----:B------:R-:W-:-:S05]  /*6280*/  IADD3 R2, PT, PT, R72, -R3, RZ ;  /* 0x8000000348027210 */ /* 0x000fca0007ffe0ff */
[----:B------:R-:W-:-:S04]  /*6290*/  FADD R68, R2, -1 ;  /* 0xbf80000002447421 */ /* 0x000fc80000000000 */
[----:B------:R-:W-:-:S04]  /*62a0*/  FFMA.FTZ R5, R68, R5, -0.16845393180847167969 ;  /* 0xbe2c7f3044057423 */ /* 0x000fc80000010005 */
[----:B------:R-:W-:-:S04]  /*62b0*/  FFMA.FTZ R5, R68, R5, 0.1716887056827545166 ;  /* 0x3e2fcf2a44057423 */ /* 0x000fc80000010005 */
[----:B------:R-:W-:-:S04]  /*62c0*/  FFMA.FTZ R5, R68, R5, -0.17900948226451873779 ;  /* 0xbe374e4344057423 */ /* 0x000fc80000010005 */
[----:B------:R-:W-:-:S04]  /*62d0*/  FFMA.FTZ R5, R68, R5, 0.20512372255325317383 ;  /* 0x3e520bf444057423 */ /* 0x000fc80000010005 */
[----:B------:R-:W-:-:S04]  /*62e0*/  FFMA.FTZ R5, R68, R5, -0.24046532809734344482 ;  /* 0xbe763c8b44057423 */ /* 0x000fc80000010005 */
[----:B------:R-:W-:-:S04]  /*62f0*/  FFMA.FTZ R5, R68, R5, 0.28857114911079406738 ;  /* 0x3e93bf9944057423 */ /* 0x000fc80000010005 */
[----:B------:R-:W-:-:S04]  /*6300*/  FFMA.FTZ R5, R68, R5, -0.36067417263984680176 ;  /* 0xbeb8aa4944057423 */ /* 0x000fc80000010005 */
[----:B------:R-:W-:Y:S01]  /*6310*/  FFMA.FTZ R5, R68, R5, 0.48089820146560668945 ;  /* 0x3ef6384a44057423 */ /* 0x000fe20000010005 */
[----:B------:R-:W-:Y:S06]  /*6320*/  BRA.U !UP0, `(.L_x_18) ;  /* 0x0000000108107547 */ /* 0x000fec000b800000 */
[----:B------:R-:W-:-:S06]  /*6330*/  USHF.L.U32 UR6, UR6, 0x1f, URZ ;  /* 0x0000001f06067899 */ /* 0x000fcc00080006ff */
[----:B------:R-:W-:-:S04]  /*6340*/  MOV R2, UR6 ;  /* 0x0000000600027c02 */ /* 0x000fc80008000f00 */
[----:B------:R-:W0:Y:S02]  /*6350*/  SYNCS.PHASECHK.TRANS64.TRYWAIT P4, [UR15], R2 ;  /* 0x00000002ff0075a7 */ /* 0x000e24000808110f */
[----:B0-----:R-:W-:Y:S05]  /*6360*/  @!P4 BRA `(.L_x_19) ;  /* 0x00000028001cc947 */ /* 0x001fea0003800000 */
.L_x_18:
[----:B------:R-:W-:Y:S01]  /*6370*/  BAR.SYNC.DEFER_BLOCKING 0x0 ;  /* 0x0000000000007b1d */ /* 0x000fe20000010000 */
[----:B------:R-:W-:Y:S01]  /*6380*/  FSEL R2, RZ, -23, P5 ;  /* 0xc1b80000ff027808 */ /* 0x000fe20002800000 */
[C---:B------:R-:W-:Y:S01]  /*6390*/  FFMA.FTZ R69, R68.reuse, R5, -0.72134751081466674805 ;  /* 0xbf38aa3b44457423 */ /* 0x040fe20000010005 */
[C---:B------:R-:W-:Y:S01]  /*63a0*/  FSETP.GEU.AND P5, PT, |R75|.reuse, 1.175494350822287508e-38, PT ;  /* 0x008000004b00780b */ /* 0x040fe20003fae200 */
[----:B------:R-:W-:Y:S01]  /*63b0*/  @P3 FMUL R75, R75, 0.25 ;  /* 0x3e8000004b4b3820 */ /* 0x000fe20000400000 */
[----:B------:R-:W-:Y:S01]  /*63c0*/  I2FP.F32.S32 R3, R3 ;  /* 0x0000000300037245 */ /* 0x000fe20000201400 */
[----:B------:R-:W-:Y:S01]  /*63d0*/  FMUL R69, R68, R69 ;  /* 0x0000004544457220 */ /* 0x000fe20000400000 */
[----:B------:R-:W0:Y:S01]  /*63e0*/  LDCU.64 UR4, c[0x0][0x3e0] ;  /* 0x00007c00ff0477ac */ /* 0x000e220008000a00 */
[----:B------:R-:W-:Y:S02]  /*63f0*/  FSETP.NEU.AND P4, PT, R72, RZ, PT ;  /* 0x000000ff4800720b */ /* 0x000fe40003f8d000 */
[C---:B------:R-:W-:Y:S01]  /*6400*/  FMUL R69, R68.reuse, R69 ;  /* 0x0000004544457220 */ /* 0x040fe20000400000 */
[----:B------:R-:W-:Y:S01]  /*6410*/  FFMA.FTZ R2, R3, 1.1920928955078125e-07, R2 ;  /* 0x3400000003027823 */ /* 0x000fe20000010002 */
[----:B------:R-:W-:Y:S01]  /*6420*/  @P2 MOV R3, 0x7f800000 ;  /* 0x7f80000000032802 */ /* 0x000fe20000000f00 */
[----:B------:R-:W1:Y:S01]  /*6430*/  LDCU.64 UR6, c[0x0][0x3e0] ;  /* 0x00007c00ff0677ac */ /* 0x000e620008000a00 */
[----:B------:R-:W-:-:S02]  /*6440*/  FFMA.FTZ R69, R68, 1.4426950216293334961, R69 ;  /* 0x3fb8aa3b44457823 */ /* 0x000fc40000010045 */
[----:B------:R-:W-:Y:S02]  /*6450*/  @!P5 FMUL R75, R75, 16777216 ;  /* 0x4b8000004b4bd820 */ /* 0x000fe40000400000 */
[----:B------:R-:W-:Y:S01]  /*6460*/  FADD R70, R2, R69 ;  /* 0x0000004502467221 */ /* 0x000fe20000000000 */
[----:B------:R-:W-:Y:S01]  /*6470*/  @P2 FFMA.FTZ R70, R72, R3, +INF ;  /* 0x7f80000048462423 */ /* 0x000fe20000010003 */
[----:B------:R-:W2:Y:S01]  /*6480*/  MUFU.RCP R148, R75 ;  /* 0x0000004b00947308 */ /* 0x000ea20000001000 */
[----:B------:R-:W3:Y:S03]  /*6490*/  LDC.64 R68, c[0x0][0x398] ;  /* 0x0000e600ff447b82 */ /* 0x000ee60000000a00 */
[----:B------:R-:W-:Y:S01]  /*64a0*/  FSEL R70, R70, -INF , P4 ;  /* 0xff80000046467808 */ /* 0x000fe20002000000 */
[----:B0-----:R-:W-:Y:S01]  /*64b0*/  UIMAD UR4, UR9, UR4, URZ ;  /* 0x00000004090472a4 */ /* 0x001fe2000f8e02ff */
[----:B------:R-:W0:Y:S03]  /*64c0*/  @!P1 SYNCS.CCTL.IV [UR12+0x7000] ;  /* 0x00700000ff0099b1 */ /* 0x000e26000800000c */
[----:B0-----:R-:W-:Y:S01]  /*64d0*/  BAR.SYNC.DEFER_BLOCKING 0x0 ;  /* 0x0000000000007b1d */ /* 0x001fe20000010000 */
[----:B-1----:R-:W-:Y:S01]  /*64e0*/  UIMAD UR6, UR9, UR6, URZ ;  /* 0x00000006090672a4 */ /* 0x002fe2000f8e02ff */
[----:B------:R-:W-:Y:S01]  /*64f0*/  FFMA R149, R70, 0.69314718246459960938, R71 ;  /* 0x3f31721846957823 */ /* 0x000fe20000000047 */
[----:B------:R-:W-:-:S02]  /*6500*/  USHF.L.U32 UR8, UR4, 0x1, URZ ;  /* 0x0000000104087899 */ /* 0x000fc400080006ff */
[----:B------:R-:W-:-:S03]  /*6510*/  USHF.L.U32 UR10, UR6, 0x1, URZ ;  /* 0x00000001060a7899 */ /* 0x000fc600080006ff */
[----:B------:R-:W0:Y:S01]  /*6520*/  LDC R2, c[0x0][0x3e8] ;  /* 0x0000fa00ff027b82 */ /* 0x000e220000000800 */
[----:B------:R-:W1:Y:S07]  /*6530*/  LDTM.x64 R4, tmem[UR14] ;  /* 0x0000000e000479ee */ /* 0x000e6e0008340000 */
[----:B------:R-:W4:Y:S01]  /*6540*/  LDC.64 R72, c[0x0][0x398] ;  /* 0x0000e600ff487b82 */ /* 0x000f220000000a00 */
[----:B------:R-:W5:Y:S01]  /*6550*/  @!P1 SYNCS.CCTL.IV [UR12+0x7008] ;  /* 0x00700800ff0099b1 */ /* 0x000f62000800000c */
[----:B------:R-:W-:Y:S01]  /*6560*/  NOP ;  /* 0x0000000000007918 */ /* 0x000fe20000000000 */
[----:B0-----:R-:W-:-:S02]  /*6570*/  IMAD R70, R2, 0x22, RZ ;  /* 0x0000002202467824 */ /* 0x001fc400078e02ff */
[----:B-1----:R-:W-:Y:S01]  /*6580*/  @P3 FMUL R5, R5, 0.25 ;  /* 0x3e80000005053820 */ /* 0x002fe20000400000 */
[----:B------:R-:W-:Y:S01]  /*6590*/  @P3 FMUL R6, R6, 0.25 ;  /* 0x3e80000006063820 */ /* 0x000fe20000400000 */
[----:B------:R-:W-:Y:S01]  /*65a0*/  @P3 FMUL R9, R9, 0.25 ;  /* 0x3e80000009093820 */ /* 0x000fe20000400000 */
[----:B------:R-:W-:Y:S01]  /*65b0*/  @P3 FMUL R8, R8, 0.25 ;  /* 0x3e80000008083820 */ /* 0x000fe20000400000 */
[----:B------:R-:W-:Y:S01]  /*65c0*/  @!P5 FMUL R5, R5, 16777216 ;  /* 0x4b8000000505d820 */ /* 0x000fe20000400000 */
[----:B------:R-:W-:Y:S01]  /*65d0*/  @!P5 FMUL R6, R6, 16777216 ;  /* 0x4b8000000606d820 */ /* 0x000fe20000400000 */
[----:B------:R-:W-:Y:S01]  /*65e0*/  @P3 FMUL R4, R4, 0.25 ;  /* 0x3e80000004043820 */ /* 0x000fe20000400000 */
[----:B------:R-:W-:Y:S01]  /*65f0*/  @P3 FMUL R18, R18, 0.25 ;  /* 0x3e80000012123820 */ /* 0x000fe20000400000 */
[C---:B--2---:R-:W-:Y:S01]  /*6600*/  FMUL R75, R148.reuse, R5 ;  /* 0x00000005944b7220 */ /* 0x044fe20000400000 */
[----:B------:R-:W-:Y:S01]  /*6610*/  FMUL R76, R148, R6 ;  /* 0x00000006944c7220 */ /* 0x000fe20000400000 */
[----:B------:R-:W-:-:S02]  /*6620*/  IMAD R5, R0, UR5, RZ ;  /* 0x0000000500057c24 */ /* 0x000fc4000f8e02ff */
[----:B------:R-:W-:Y:S01]  /*6630*/  @!P5 FMUL R9, R9, 16777216 ;  /* 0x4b8000000909d820 */ /* 0x000fe20000400000 */
[----:B------:R-:W-:Y:S02]  /*6640*/  IMAD R6, R0, UR7, RZ ;  /* 0x0000000700067c24 */ /* 0x000fe4000f8e02ff */
[----:B------:R-:W-:Y:S01]  /*6650*/  @!P5 FMUL R8, R8, 16777216 ;  /* 0x4b8000000808d820 */ /* 0x000fe20000400000 */
[----:B------:R-:W-:Y:S01]  /*6660*/  @P3 FMUL R7, R7, 0.25 ;  /* 0x3e80000007073820 */ /* 0x000fe20000400000 */
        /* <DEDUP_REMOVED lines=57> */
[----:B------:R-:W-:Y:S01]  /*6a00*/  @!P5 FMUL R4, R4, 16777216 ;  /* 0x4b8000000404d820 */ /* 0x000fe20000400000 */
[----:B------:R-:W-:Y:S01]  /*6a10*/  @!P5 FMUL R18, R18, 16777216 ;  /* 0x4b8000001212d820 */ /* 0x000fe20000400000 */
[C---:B------:R-:W-:Y:S01]  /*6a20*/  FMUL R78, R148.reuse, R9 ;  /* 0x00000009944e7220 */ /* 0x040fe20000400000 */
[----:B------:R-:W-:Y:S01]  /*6a30*/  SHF.L.U32 R107, R5, 0x1, RZ ;  /* 0x00000001056b7819 */ /* 0x000fe200000006ff */
[----:B------:R-:W-:Y:S01]  /*6a40*/  FMUL R77, R148, R8 ;  /* 0x00000008944d7220 */ /* 0x000fe20000400000 */
[C---:B------:R-:W-:Y:S01]  /*6a50*/  SHF.L.U32 R9, R6.reuse, 0x1, RZ ;  /* 0x0000000106097819 */ /* 0x040fe200000006ff */
[----:B------:R-:W-:Y:S01]  /*6a60*/  IMAD.HI R8, R6, 0x2, RZ ;  /* 0x0000000206087827 */ /* 0x000fe200078e02ff */
[----:B------:R-:W-:-:S03]  /*6a70*/  UIMAD.WIDE UR4, UR4, 0x2, URZ ;  /* 0x00000002040478a5 */ /* 0x000fc6000f8e02ff */
[----:B------:R-:W-:Y:S01]  /*6a80*/  @!P5 FMUL R7, R7, 16777216 ;  /* 0x4b8000000707d820 */ /* 0x000fe20000400000 */
[----:B------:R-:W-:Y:S01]  /*6a90*/  UIMAD.WIDE UR6, UR6, 0x2, URZ ;  /* 0x00000002060678a5 */ /* 0x000fe2000f8e02ff */
[----:B------:R-:W-:-:S04]  /*6aa0*/  IMAD.HI R6, R5, 0x2, RZ ;  /* 0x0000000205067827 */ /* 0x000fc800078e02ff */
[----:B------:R-:W-:Y:S01]  /*6ab0*/  @!P5 FMUL R10, R10, 16777216 ;  /* 0x4b8000000a0ad820 */ /* 0x000fe20000400000 */
        /* <DEDUP_REMOVED lines=56> */
[C---:B------:R-:W-:Y:S01]  /*6e40*/  FMUL R74, R148.reuse, R4 ;  /* 0x00000004944a7220 */ /* 0x040fe20000400000 */
[C---:B------:R-:W-:Y:S01]  /*6e50*/  FMUL R115, R148.reuse, R18 ;  /* 0x0000001294737220 */ /* 0x040fe20000400000 */
[----:B---3--:R-:W-:Y:S01]  /*6e60*/  IADD3 R107, P2, P3, R107, UR8, R68 ;  /* 0x000000086b6b7c10 */ /* 0x008fe2000fb5e044 */
[C---:B------:R-:W-:Y:S01]  /*6e70*/  FMUL R7, R148.reuse, R7 ;  /* 0x0000000794077220 */ /* 0x040fe20000400000 */
[----:B----4-:R-:W-:Y:S01]  /*6e80*/  IADD3 R72, P5, P4, R9, UR10, R72 ;  /* 0x0000000a09487c10 */ /* 0x010fe2000fcbe048 */
[----:B------:R-:W-:Y:S01]  /*6e90*/  FMUL R127, R148, R46 ;  /* 0x0000002e947f7220 */ /* 0x000fe20000400000 */
[----:B------:R-:W-:Y:S01]  /*6ea0*/  SHF.L.U32 R18, R2, 0x1, RZ ;  /* 0x0000000102127819 */ /* 0x000fe200000006ff */
[----:B------:R-:W-:Y:S01]  /*6eb0*/  FMUL R129, R148, R48 ;  /* 0x0000003094817220 */ /* 0x000fe20000400000 */
[----:B------:R-:W-:Y:S01]  /*6ec0*/  IADD3.X R117, PT, PT, R6, UR5, R69, P2, P3 ;  /* 0x0000000506757c10 */ /* 0x000fe200097e6445 */
[----:B------:R-:W-:Y:S01]  /*6ed0*/  IMAD R46, R2, 0x6, RZ ;  /* 0x00000006022e7824 */ /* 0x000fe200078e02ff */
[----:B------:R-:W-:Y:S01]  /*6ee0*/  IADD3.X R73, PT, PT, R8, UR7, R73, P5, P4 ;  /* 0x0000000708497c10 */ /* 0x000fe2000afe8449 */
[----:B------:R-:W-:Y:S01]  /*6ef0*/  IMAD R48, R2, 0xa, RZ ;  /* 0x0000000a02307824 */ /* 0x000fe200078e02ff */
[----:B------:R-:W-:Y:S01]  /*6f00*/  F2FP.BF16.F32.PACK_AB R74, R75, R74 ;  /* 0x0000004a4b4a723e */ /* 0x000fe200000010ff */
[----:B------:R-:W-:Y:S01]  /*6f10*/  FMUL R119, R148, R38 ;  /* 0x0000002694777220 */ /* 0x000fe20000400000 */
[-C--:B------:R-:W-:Y:S01]  /*6f20*/  IADD3 R6, P2, PT, R18, R107.reuse, RZ ;  /* 0x0000006b12067210 */ /* 0x080fe20007f5e0ff */
[----:B------:R-:W-:Y:S01]  /*6f30*/  FMUL R121, R148, R40 ;  /* 0x0000002894797220 */ /* 0x000fe20000400000 */
[----:B------:R-:W-:Y:S01]  /*6f40*/  LEA R8, P3, R2, R107, 0x2 ;  /* 0x0000006b02087211 */ /* 0x000fe200078610ff */
[C---:B------:R-:W-:Y:S01]  /*6f50*/  FMUL R125, R148.reuse, R44 ;  /* 0x0000002c947d7220 */ /* 0x040fe20000400000 */
[----:B------:R-:W-:Y:S01]  /*6f60*/  F2FP.BF16.F32.PACK_AB R76, R7, R76 ;  /* 0x0000004c074c723e */ /* 0x000fe200000010ff */
[----:B------:R-:W-:Y:S01]  /*6f70*/  FMUL R3, R148, R36 ;  /* 0x0000002494037220 */ /* 0x000fe20000400000 */
[-C--:B------:R-:W-:Y:S01]  /*6f80*/  LEA.HI.X.SX32 R7, R2, R117.reuse, 0x1, P2 ;  /* 0x0000007502077211 */ /* 0x080fe200010f0eff */
[----:B------:R-:W-:Y:S01]  /*6f90*/  FMUL R123, R148, R42 ;  /* 0x0000002a947b7220 */ /* 0x000fe20000400000 */
[----:B------:R-:W-:Y:S01]  /*6fa0*/  PRMT R5, R74, 0x7632, R5 ;  /* 0x000076324a057816 */ /* 0x000fe20000000005 */
[----:B------:R-:W-:Y:S01]  /*6fb0*/  STG.E.U16 desc[UR34][R72.64], R74 ;  /* 0x0000004a48007986 */ /* 0x000fe2000c101522 */
[----:B------:R-:W-:Y:S01]  /*6fc0*/  LEA.HI.X.SX32 R9, R18, R117, 0x1, P3 ;  /* 0x0000007512097211 */ /* 0x000fe200018f0eff */
[----:B------:R-:W-:Y:S01]  /*6fd0*/  FMUL R4, R148, R19 ;  /* 0x0000001394047220 */ /* 0x000fe20000400000 */
[-C--:B------:R-:W-:Y:S01]  /*6fe0*/  LEA R40, R2, R2.reuse, 0x1 ;  /* 0x0000000202287211 */ /* 0x080fe200078e08ff */
[----:B------:R-:W-:Y:S01]  /*6ff0*/  STG.E.U16 desc[UR34][R6.64], R5 ;  /* 0x0000000506007986 */ /* 0x000fe2000c101522 */
[----:B------:R-:W-:Y:S01]  /*7000*/  IADD3 R18, P1, PT, R46, R107, RZ ;  /* 0x0000006b2e127210 */ /* 0x000fe20007f3e0ff */
[----:B------:R-:W-:Y:S01]  /*7010*/  FMUL R120, R148, R39 ;  /* 0x0000002794787220 */ /* 0x000fe20000400000 */
[----:B------:R-:W-:Y:S01]  /*7020*/  LEA R44, R2, R2, 0x2 ;  /* 0x00000002022c7211 */ /* 0x000fe200078e10ff */
[----:B------:R0:W-:Y:S01]  /*7030*/  STG.E.U16 desc[UR34][R8.64], R76 ;  /* 0x0000004c08007986 */ /* 0x0001e2000c101522 */
[----:B------:R-:W-:Y:S01]  /*7040*/  IADD3 R38, P3, PT, R48, R107, RZ ;  /* 0x0000006b30267210 */ /* 0x000fe20007f7e0ff */
[----:B------:R-:W-:Y:S01]  /*7050*/  FMUL R118, R148, R37 ;  /* 0x0000002594767220 */ /* 0x000fe20000400000 */
[----:B------:R-:W-:Y:S01]  /*7060*/  SHF.L.U32 R42, R2, 0x2, RZ ;  /* 0x00000002022a7819 */ /* 0x000fe200000006ff */
[----:B------:R-:W-:Y:S01]  /*7070*/  FMUL R10, R148, R10 ;  /* 0x0000000a940a7220 */ /* 0x000fe20000400000 */
[----:B------:R-:W-:Y:S01]  /*7080*/  LEA R36, P2, R2, R107, 0x3 ;  /* 0x0000006b02247211 */ /* 0x000fe200078418ff */
[----:B------:R-:W-:Y:S01]  /*7090*/  FMUL R11, R148, R11 ;  /* 0x0000000b940b7220 */ /* 0x000fe20000400000 */
[----:B------:R-:W-:Y:S01]  /*70a0*/  F2FP.BF16.F32.PACK_AB R77, R78, R77 ;  /* 0x0000004d4e4d723e */ /* 0x000fe200000010ff */
[----:B------:R-:W-:Y:S01]  /*70b0*/  FMUL R12, R148, R12 ;  /* 0x0000000c940c7220 */ /* 0x000fe20000400000 */
[----:B------:R-:W-:Y:S01]  /*70c0*/  LEA.HI.X.SX32 R19, R40, R117, 0x1, P1 ;  /* 0x0000007528137211 */ /* 0x000fe200008f0eff */
[----:B------:R-:W-:Y:S01]  /*70d0*/  FMUL R13, R148, R13 ;  /* 0x0000000d940d7220 */ /* 0x000fe20000400000 */
[-C--:B------:R-:W-:Y:S01]  /*70e0*/  LEA.HI.X.SX32 R39, R44, R117.reuse, 0x1, P3 ;  /* 0x000000752c277211 */ /* 0x080fe200018f0eff */
[----:B------:R-:W-:Y:S01]  /*70f0*/  FMUL R133, R148, R52 ;  /* 0x0000003494857220 */ /* 0x000fe20000400000 */
[----:B0-----:R-:W-:Y:S01]  /*7100*/  PRMT R9, R76, 0x7632, R9 ;  /* 0x000076324c097816 */ /* 0x001fe20000000009 */
[----:B------:R-:W-:Y:S01]  /*7110*/  IMAD R44, R2, 0xc, RZ ;  /* 0x0000000c022c7824 */ /* 0x000fe200078e02ff */
[----:B------:R-:W-:Y:S01]  /*7120*/  LEA.HI.X.SX32 R37, R42, R117, 0x1, P2 ;  /* 0x000000752a257211 */ /* 0x000fe200010f0eff */
[----:B------:R-:W-:Y:S01]  /*7130*/  IMAD R52, R2, 0xe, RZ ;  /* 0x0000000e02347824 */ /* 0x000fe200078e02ff */
[----:B------:R-:W-:Y:S01]  /*7140*/  PRMT R7, R77, 0x7632, R7 ;  /* 0x000076324d077816 */ /* 0x000fe20000000007 */
[----:B------:R0:W-:Y:S01]  /*7150*/  STG.E.U16 desc[UR34][R18.64], R9 ;  /* 0x0000000912007986 */ /* 0x0001e2000c101522 */
[----:B------:R-:W-:Y:S01]  /*7160*/  F2FP.BF16.F32.PACK_AB R5, R11, R10 ;  /* 0x0000000a0b05723e */ /* 0x000fe200000010ff */
[----:B------:R-:W-:Y:S01]  /*7170*/  FMUL R14, R148, R14 ;  /* 0x0000000e940e7220 */ /* 0x000fe20000400000 */
[-C--:B------:R-:W-:Y:S01]  /*7180*/  IADD3 R6, P1, PT, R44, R107.reuse, RZ ;  /* 0x0000006b2c067210 */ /* 0x080fe20007f3e0ff */
[----:B------:R1:W-:Y:S01]  /*7190*/  STG.E.U16 desc[UR34][R36.64], R77 ;  /* 0x0000004d24007986 */ /* 0x0003e2000c101522 */
[----:B------:R-:W-:Y:S01]  /*71a0*/  IADD3 R8, P2, PT, R52, R107, RZ ;  /* 0x0000006b34087210 */ /* 0x000fe20007f5e0ff */
[----:B------:R-:W-:Y:S01]  /*71b0*/  FMUL R15, R148, R15 ;  /* 0x0000000f940f7220 */ /* 0x000fe20000400000 */
[C---:B------:R-:W-:Y:S01]  /*71c0*/  SHF.L.U32 R40, R2.reuse, 0x3, RZ ;  /* 0x0000000302287819 */ /* 0x040fe200000006ff */
[----:B------:R2:W-:Y:S01]  /*71d0*/  STG.E.U16 desc[UR34][R38.64], R7 ;  /* 0x0000000726007986 */ /* 0x0005e2000c101522 */
[C---:B------:R-:W-:Y:S01]  /*71e0*/  LEA R10, P3, R2.reuse, R107, 0x4 ;  /* 0x0000006b020a7211 */ /* 0x040fe200078620ff */
[----:B------:R-:W-:-:S02]  /*71f0*/  IMAD R42, R2, 0x14, RZ ;  /* 0x00000014022a7824 */ /* 0x000fc400078e02ff */
[----:B------:R-:W-:Y:S01]  /*7200*/  FMUL R131, R148, R50 ;  /* 0x0000003294837220 */ /* 0x000fe20000400000 */
[----:B0-----:R-:W-:Y:S01]  /*7210*/  F2FP.BF16.F32.PACK_AB R19, R13, R12 ;  /* 0x0000000c0d13723e */ /* 0x001fe200000010ff */
[C---:B------:R-:W-:Y:S01]  /*7220*/  IMAD R50, R2.reuse, 0x18, RZ ;  /* 0x0000001802327824 */ /* 0x040fe200078e02ff */
[----:B------:R-:W-:Y:S01]  /*7230*/  LEA R12, R2, -R2, 0x3 ;  /* 0x80000002020c7211 */ /* 0x000fe200078e18ff */
[C---:B------:R-:W-:Y:S01]  /*7240*/  FMUL R16, R148.reuse, R16 ;  /* 0x0000001094107220 */ /* 0x040fe20000400000 */
[C---:B------:R-:W-:Y:S01]  /*7250*/  PRMT R13, R5.reuse, 0x7610, R13 ;  /* 0x00007610050d7816 */ /* 0x040fe2000000000d */
[----:B------:R-:W-:Y:S01]  /*7260*/  FMUL R17, R148, R17 ;  /* 0x0000001194117220 */ /* 0x000fe20000400000 */
[-C--:B------:R-:W-:Y:S01]  /*7270*/  LEA.HI.X.SX32 R9, R12, R117.reuse, 0x1, P2 ;  /* 0x000000750c097211 */ /* 0x080fe200010f0eff */
[----:B-1----:R-:W-:Y:S01]  /*7280*/  IMAD R36, R2, 0xb, RZ ;  /* 0x0000000b02247824 */ /* 0x002fe200078e02ff */
[----:B--2---:R-:W-:Y:S01]  /*7290*/  LEA.HI.X.SX32 R7, R46, R117, 0x1, P1 ;  /* 0x000000752e077211 */ /* 0x004fe200008f0eff */
[C---:B------:R-:W-:Y:S01]  /*72a0*/  IMAD R38, R2.reuse, 0x12, RZ ;  /* 0x0000001202267824 */ /* 0x040fe200078e02ff */
[----:B------:R-:W-:Y:S01]  /*72b0*/  PRMT R37, R5, 0x7632, R37 ;  /* 0x0000763205257816 */ /* 0x000fe20000000025 */
[C---:B------:R-:W-:Y:S01]  /*72c0*/  IMAD R46, R2.reuse, 0x16, RZ ;  /* 0x00000016022e7824 */ /* 0x040fe200078e02ff */
[----:B------:R-:W-:Y:S01]  /*72d0*/  LEA R18, R2, R2, 0x3 ;  /* 0x0000000202127211 */ /* 0x000fe200078e18ff */
[----:B------:R0:W-:Y:S01]  /*72e0*/  STG.E.U16 desc[UR34][R6.64], R13 ;  /* 0x0000000d06007986 */ /* 0x0001e2000c101522 */
[----:B------:R-:W-:Y:S01]  /*72f0*/  IADD3 R12, P1, PT, R38, R107, RZ ;  /* 0x0000006b260c7210 */ /* 0x000fe20007f3e0ff */
[----:B------:R-:W-:Y:S01]  /*7300*/  FMUL R135, R148, R54 ;  /* 0x0000003694877220 */ /* 0x000fe20000400000 */
[----:B------:R-:W-:Y:S01]  /*7310*/  LEA.HI.X.SX32 R11, R40, R117, 0x1, P3 ;  /* 0x00000075280b7211 */ /* 0x000fe200018f0eff */
[----:B------:R1:W-:Y:S01]  /*7320*/  STG.E.U16 desc[UR34][R8.64], R37 ;  /* 0x0000002508007986 */ /* 0x0003e2000c101522 */
[----:B------:R-:W-:Y:S01]  /*7330*/  F2FP.BF16.F32.PACK_AB R5, R15, R14 ;  /* 0x0000000e0f05723e */ /* 0x000fe200000010ff */
[----:B------:R-:W-:Y:S01]  /*7340*/  IMAD R54, R2, 0x1a, RZ ;  /* 0x0000001a02367824 */ /* 0x000fe200078e02ff */
[----:B------:R-:W-:Y:S01]  /*7350*/  IADD3 R14, P2, PT, R42, R107, RZ ;  /* 0x0000006b2a0e7210 */ /* 0x000fe20007f5e0ff */
[----:B------:R2:W-:Y:S01]  /*7360*/  STG.E.U16 desc[UR34][R10.64], R19 ;  /* 0x000000130a007986 */ /* 0x0005e2000c101522 */
[----:B------:R-:W-:Y:S01]  /*7370*/  F2FP.BF16.F32.PACK_AB R17, R17, R16 ;  /* 0x000000101111723e */ /* 0x000fe200000010ff */
[----:B------:R-:W-:Y:S01]  /*7380*/  FMUL R143, R148, R62 ;  /* 0x0000003e948f7220 */ /* 0x000fe20000400000 */
[-C--:B------:R-:W-:Y:S01]  /*7390*/  LEA.HI.X.SX32 R15, R48, R117.reuse, 0x1, P2 ;  /* 0x00000075300f7211 */ /* 0x080fe200010f0eff */
[----:B------:R-:W-:Y:S01]  /*73a0*/  IMAD R16, R2, 0xd, RZ ;  /* 0x0000000d02107824 */ /* 0x000fe200078e02ff */
[----:B0-----:R-:W-:Y:S01]  /*73b0*/  LEA.HI.X.SX32 R13, R18, R117, 0x1, P1 ;  /* 0x00000075120d7211 */ /* 0x001fe200008f0eff */
[----:B------:R-:W-:Y:S01]  /*73c0*/  IMAD R62, R2, 0x1e, RZ ;  /* 0x0000001e023e7824 */ /* 0x000fe200078e02ff */
[-C--:B------:R-:W-:Y:S01]  /*73d0*/  IADD3 R6, P3, PT, R46, R107.reuse, RZ ;  /* 0x0000006b2e067210 */ /* 0x080fe20007f7e0ff */
[C---:B------:R-:W-:Y:S01]  /*73e0*/  IMAD R74, R2.reuse, 0x24, RZ ;  /* 0x00000024024a7824 */ /* 0x040fe200078e02ff */
[----:B-1----:R-:W-:Y:S01]  /*73f0*/  PRMT R9, R19, 0x7632, R9 ;  /* 0x0000763213097816 */ /* 0x002fe20000000009 */
[----:B------:R-:W-:Y:S01]  /*7400*/  IMAD R82, R2, 0x28, RZ ;  /* 0x0000002802527824 */ /* 0x000fe200078e02ff */
[----:B------:R-:W-:Y:S01]  /*7410*/  IADD3 R8, P1, PT, R50, R107, RZ ;  /* 0x0000006b32087210 */ /* 0x000fe20007f3e0ff */
[----:B------:R-:W-:Y:S01]  /*7420*/  IMAD R78, R2, 0x26, RZ ;  /* 0x00000026024e7824 */ /* 0x000fe200078e02ff */
[----:B------:R-:W-:Y:S01]  /*7430*/  LEA.HI.X.SX32 R7, R36, R117, 0x1, P3 ;  /* 0x0000007524077211 */ /* 0x000fe200018f0eff */
[----:B------:R0:W-:Y:S01]  /*7440*/  STG.E.U16 desc[UR34][R12.64], R9 ;  /* 0x000000090c007986 */ /* 0x0001e2000c101522 */
[----:B--2---:R-:W-:Y:S01]  /*7450*/  PRMT R11, R5, 0x7632, R11 ;  /* 0x00007632050b7816 */ /* 0x004fe2000000000b */
[----:B------:R-:W-:Y:S01]  /*7460*/  FMUL R139, R148, R58 ;  /* 0x0000003a948b7220 */ /* 0x000fe20000400000 */
[----:B------:R-:W-:Y:S01]  /*7470*/  IADD3 R10, P2, PT, R54, R107, RZ ;  /* 0x0000006b360a7210 */ /* 0x000fe20007f5e0ff */
[----:B------:R1:W-:Y:S01]  /*7480*/  STG.E.U16 desc[UR34][R14.64], R5 ;  /* 0x000000050e007986 */ /* 0x0003e2000c101522 */
[CC--:B------:R-:W-:Y:S01]  /*7490*/  LEA R36, R2.reuse, R2.reuse, 0x4 ;  /* 0x0000000202247211 */ /* 0x0c0fe200078e20ff */
[C---:B------:R-:W-:Y:S01]  /*74a0*/  IMAD R86, R2.reuse, 0x2a, RZ ;  /* 0x0000002a02567824 */ /* 0x040fe200078e02ff */
[C---:B------:R-:W-:Y:S01]  /*74b0*/  SHF.L.U32 R18, R2.reuse, 0x4, RZ ;  /* 0x0000000402127819 */ /* 0x040fe200000006ff */
[----:B------:R2:W-:Y:S01]  /*74c0*/  STG.E.U16 desc[UR34][R6.64], R11 ;  /* 0x0000000b06007986 */ /* 0x0005e2000c101522 */
[----:B------:R-:W-:Y:S01]  /*74d0*/  IMAD R58, R2, 0x1c, RZ ;  /* 0x0000001c023a7824 */ /* 0x000fe200078e02ff */
[----:B------:R-:W-:Y:S01]  /*74e0*/  F2FP.BF16.F32.PACK_AB R115, R4, R115 ;  /* 0x000000730473723e */ /* 0x000fe200000010ff */
[----:B------:R-:W-:Y:S01]  /*74f0*/  IMAD R40, R2, 0x13, RZ ;  /* 0x0000001302287824 */ /* 0x000fe200078e02ff */
[----:B0-----:R-:W-:Y:S01]  /*7500*/  LEA.HI.X.SX32 R9, R44, R117, 0x1, P1 ;  /* 0x000000752c097211 */ /* 0x001fe200008f0eff */
[C---:B------:R-:W-:Y:S01]  /*7510*/  IMAD R94, R2.reuse, 0x2e, RZ ;  /* 0x0000002e025e7824 */ /* 0x040fe200078e02ff */
[CC--:B------:R-:W-:Y:S01]  /*7520*/  LEA R12, P5, R2.reuse, R107.reuse, 0x5 ;  /* 0x0000006b020c7211 */ /* 0x0c0fe200078a28ff */
[----:B------:R-:W-:Y:S01]  /*7530*/  IMAD R90, R2, 0x2c, RZ ;  /* 0x0000002c025a7824 */ /* 0x000fe200078e02ff */
[----:B-1----:R-:W-:Y:S01]  /*7540*/  IADD3 R14, P1, PT, R70, R107, RZ ;  /* 0x0000006b460e7210 */ /* 0x002fe20007f3e0ff */
[----:B------:R0:W-:Y:S01]  /*7550*/  STG.E.U16 desc[UR34][R8.64], R17 ;  /* 0x0000001108007986 */ /* 0x0001e2000c101522 */
[-C--:B------:R-:W-:Y:S01]  /*7560*/  LEA.HI.X.SX32 R13, R18, R117.reuse, 0x1, P5 ;  /* 0x00000075120d7211 */ /* 0x080fe200028f0eff */
[----:B------:R-:W-:Y:S01]  /*7570*/  IMAD R44, R2, 0x15, RZ ;  /* 0x00000015022c7824 */ /* 0x000fe200078e02ff */
[-C--:B--2---:R-:W-:Y:S01]  /*7580*/  LEA.HI.X.SX32 R11, R16, R117.reuse, 0x1, P2 ;  /* 0x00000075100b7211 */ /* 0x084fe200010f0eff */
[C---:B------:R-:W-:Y:S01]  /*7590*/  IMAD R48, R2.reuse, 0x17, RZ ;  /* 0x0000001702307824 */ /* 0x040fe200078e02ff */
[C---:B------:R-:W-:Y:S01]  /*75a0*/  LEA R16, R2.reuse, -R2, 0x4 ;  /* 0x8000000202107211 */ /* 0x040fe200078e20ff */
[----:B------:R-:W-:Y:S01]  /*75b0*/  IMAD R98, R2, 0x30, RZ ;  /* 0x0000003002627824 */ /* 0x000fe200078e02ff */
[----:B------:R-:W-:Y:S01]  /*75c0*/  LEA.HI.X.SX32 R15, R36, R117, 0x1, P1 ;  /* 0x00000075240f7211 */ /* 0x000fe200008f0eff */
[----:B------:R-:W-:Y:S01]  /*75d0*/  IMAD R106, R2, 0x34, RZ ;  /* 0x00000034026a7824 */ /* 0x000fe200078e02ff */
[-C--:B------:R-:W-:Y:S01]  /*75e0*/  IADD3 R36, P1, PT, R82, R107.reuse, RZ ;  /* 0x0000006b52247210 */ /* 0x080fe20007f3e0ff */
[----:B------:R-:W-:Y:S01]  /*75f0*/  IMAD R102, R2, 0x32, RZ ;  /* 0x0000003202667824 */ /* 0x000fe200078e02ff */
[----:B------:R-:W-:Y:S01]  /*7600*/  IADD3 R18, P5, PT, R78, R107, RZ ;  /* 0x0000006b4e127210 */ /* 0x000fe20007fbe0ff */
[----:B------:R-:W-:Y:S01]  /*7610*/  FMUL R124, R148, R43 ;  /* 0x0000002b947c7220 */ /* 0x000fe20000400000 */
[----:B0-----:R-:W-:Y:S01]  /*7620*/  IADD3 R8, P6, PT, R62, R107, RZ ;  /* 0x0000006b3e087210 */ /* 0x001fe20007fde0ff */
[----:B------:R-:W-:Y:S01]  /*7630*/  FMUL R122, R148, R41 ;  /* 0x00000029947a7220 */ /* 0x000fe20000400000 */
[----:B------:R-:W-:Y:S01]  /*7640*/  PRMT R6, R17, 0x7632, R6 ;  /* 0x0000763211067816 */ /* 0x000fe20000000006 */
[----:B------:R-:W-:Y:S01]  /*7650*/  IMAD R110, R2, 0x36, RZ ;  /* 0x00000036026e7824 */ /* 0x000fe200078e02ff */
[----:B------:R-:W-:Y:S01]  /*7660*/  LEA.HI.X.SX32 R9, R16, R117, 0x1, P6 ;  /* 0x0000007510097211 */ /* 0x000fe200030f0eff */
[----:B------:R-:W-:Y:S01]  /*7670*/  IMAD R150, R2, 0x3a, RZ ;  /* 0x0000003a02967824 */ /* 0x000fe200078e02ff */
[----:B------:R-:W-:Y:S01]  /*7680*/  IADD3 R16, P6, PT, R74, R107, RZ ;  /* 0x0000006b4a107210 */ /* 0x000fe20007fde0ff */
[----:B------:R-:W-:Y:S01]  /*7690*/  IMAD R114, R2, 0x38, RZ ;  /* 0x0000003802727824 */ /* 0x000fe200078e02ff */
[----:B------:R-:W-:Y:S01]  /*76a0*/  LEA.HI.X.SX32 R37, R42, R117, 0x1, P1 ;  /* 0x000000752a257211 */ /* 0x000fe200008f0eff */
[----:B------:R-:W-:Y:S01]  /*76b0*/  FMUL R126, R148, R45 ;  /* 0x0000002d947e7220 */ /* 0x000fe20000400000 */
[----:B------:R-:W-:Y:S01]  /*76c0*/  LEA.HI.X.SX32 R17, R38, R117, 0x1, P6 ;  /* 0x0000007526117211 */ /* 0x000fe200030f0eff */
[----:B------:R-:W-:Y:S01]  /*76d0*/  FMUL R137, R148, R56 ;  /* 0x0000003894897220 */ /* 0x000fe20000400000 */
[----:B------:R-:W-:Y:S01]  /*76e0*/  IADD3 R38, P6, PT, R86, R107, RZ ;  /* 0x0000006b56267210 */ /* 0x000fe20007fde0ff */
[----:B------:R-:W-:Y:S01]  /*76f0*/  FMUL R130, R148, R49 ;  /* 0x0000003194827220 */ /* 0x000fe20000400000 */
[----:B------:R-:W-:Y:S01]  /*7700*/  IADD3 R4, P3, PT, R58, R107, RZ ;  /* 0x0000006b3a047210 */ /* 0x000fe20007f7e0ff */
[----:B------:R-:W-:Y:S01]  /*7710*/  FMUL R141, R148, R60 ;  /* 0x0000003c948d7220 */ /* 0x000fe20000400000 */
[----:B------:R-:W-:Y:S01]  /*7720*/  LEA.HI.X.SX32 R19, R40, R117, 0x1, P5 ;  /* 0x0000007528137211 */ /* 0x000fe200028f0eff */
[----:B------:R-:W-:Y:S01]  /*7730*/  IMAD R56, R2, 0x1b, RZ ;  /* 0x0000001b02387824 */ /* 0x000fe200078e02ff */
[----:B------:R-:W-:Y:S01]  /*7740*/  IADD3 R42, P1, PT, R94, R107, RZ ;  /* 0x0000006b5e2a7210 */ /* 0x000fe20007f3e0ff */
[----:B------:R-:W-:Y:S01]  /*7750*/  FMUL R128, R148, R47 ;  /* 0x0000002f94807220 */ /* 0x000fe20000400000 */
[----:B------:R-:W-:Y:S01]  /*7760*/  IADD3 R40, P5, PT, R90, R107, RZ ;  /* 0x0000006b5a287210 */ /* 0x000fe20007fbe0ff */
[----:B------:R-:W-:Y:S01]  /*7770*/  IMAD R60, R2, 0x1d, RZ ;  /* 0x0000001d023c7824 */ /* 0x000fe200078e02ff */
[-C--:B------:R-:W-:Y:S01]  /*7780*/  LEA.HI.X.SX32 R39, R44, R117.reuse, 0x1, P6 ;  /* 0x000000752c277211 */ /* 0x080fe200030f0eff */
[----:B------:R-:W-:Y:S01]  /*7790*/  IMAD R152, R2, 0x3c, RZ ;  /* 0x0000003c02987824 */ /* 0x000fe200078e02ff */
[----:B------:R-:W-:Y:S01]  /*77a0*/  LEA.HI.X.SX32 R5, R52, R117, 0x1, P3 ;  /* 0x0000007534057211 */ /* 0x000fe200018f0eff */
[----:B------:R-:W-:Y:S01]  /*77b0*/  IMAD R52, R2, 0x19, RZ ;  /* 0x0000001902347824 */ /* 0x000fe200078e02ff */
[----:B------:R-:W-:Y:S01]  /*77c0*/  IADD3 R44, P6, PT, R98, R107, RZ ;  /* 0x0000006b622c7210 */ /* 0x000fe20007fde0ff */
[----:B------:R-:W-:Y:S01]  /*77d0*/  STG.E.U16 desc[UR34][R10.64], R6 ;  /* 0x000000060a007986 */ /* 0x000fe2000c101522 */
[-C--:B------:R-:W-:Y:S01]  /*77e0*/  LEA.HI.X.SX32 R43, R48, R117.reuse, 0x1, P1 ;  /* 0x00000075302b7211 */ /* 0x080fe200008f0eff */
[----:B------:R-:W-:Y:S01]  /*77f0*/  IMAD R154, R2, 0x3e, RZ ;  /* 0x0000003e029a7824 */ /* 0x000fe200078e02ff */
[----:B------:R-:W-:Y:S01]  /*7800*/  LEA.HI.X.SX32 R41, R46, R117, 0x1, P5 ;  /* 0x000000752e297211 */ /* 0x000fe200028f0eff */
[----:B------:R0:W-:Y:S01]  /*7810*/  STG.E.U16 desc[UR34][R4.64], R115 ;  /* 0x0000007304007986 */ /* 0x0001e2000c101522 */
[----:B------:R-:W-:Y:S01]  /*7820*/  IADD3 R48, P1, PT, R106, R107, RZ ;  /* 0x0000006b6a307210 */ /* 0x000fe20007f3e0ff */
[----:B------:R-:W-:Y:S01]  /*7830*/  FMUL R132, R148, R51 ;  /* 0x0000003394847220 */ /* 0x000fe20000400000 */
[----:B------:R-:W-:Y:S01]  /*7840*/  IADD3 R46, P5, PT, R102, R107, RZ ;  /* 0x0000006b662e7210 */ /* 0x000fe20007fbe0ff */
[----:B------:R-:W-:Y:S01]  /*7850*/  FMUL R136, R148, R55 ;  /* 0x0000003794887220 */ /* 0x000fe20000400000 */
[----:B------:R-:W-:Y:S01]  /*7860*/  LEA.HI.X.SX32 R45, R50, R117, 0x1, P6 ;  /* 0x00000075322d7211 */ /* 0x000fe200030f0eff */
[----:B------:R-:W-:Y:S01]  /*7870*/  FMUL R144, R148, R63 ;  /* 0x0000003f94907220 */ /* 0x000fe20000400000 */
[----:B------:R-:W-:Y:S01]  /*7880*/  IADD3 R50, P6, PT, R110, R107, RZ ;  /* 0x0000006b6e327210 */ /* 0x000fe20007fde0ff */
[----:B------:R-:W-:Y:S01]  /*7890*/  FMUL R134, R148, R53 ;  /* 0x0000003594867220 */ /* 0x000fe20000400000 */
[-C--:B------:R-:W-:Y:S01]  /*78a0*/  LEA.HI.X.SX32 R49, R54, R117.reuse, 0x1, P1 ;  /* 0x0000007536317211 */ /* 0x080fe200008f0eff */
[----:B------:R-:W-:Y:S01]  /*78b0*/  FMUL R147, R148, R66 ;  /* 0x0000004294937220 */ /* 0x000fe20000400000 */
[----:B------:R-:W-:Y:S01]  /*78c0*/  LEA.HI.X.SX32 R47, R52, R117, 0x1, P5 ;  /* 0x00000075342f7211 */ /* 0x000fe200028f0eff */
[----:B0-----:R-:W-:Y:S01]  /*78d0*/  IMAD R4, R2, 0x42, RZ ;  /* 0x0000004202047824 */ /* 0x001fe200078e02ff */
[-C--:B------:R-:W-:Y:S01]  /*78e0*/  IADD3 R54, P1, PT, R150, R107.reuse, RZ ;  /* 0x0000006b96367210 */ /* 0x080fe20007f3e0ff */
[----:B------:R-:W-:Y:S01]  /*78f0*/  IMAD R63, R2, 0x48, RZ ;  /* 0x00000048023f7824 */ /* 0x000fe200078e02ff */
[----:B------:R-:W-:Y:S01]  /*7900*/  IADD3 R52, P5, PT, R114, R107, RZ ;  /* 0x0000006b72347210 */ /* 0x000fe20007fbe0ff */
[----:B------:R-:W-:Y:S01]  /*7910*/  FMUL R145, R148, R64 ;  /* 0x0000004094917220 */ /* 0x000fe20000400000 */
[----:B------:R-:W-:Y:S01]  /*7920*/  LEA.HI.X.SX32 R51, R56, R117, 0x1, P6 ;  /* 0x0000007538337211 */ /* 0x000fe200030f0eff */
[----:B------:R-:W-:Y:S01]  /*7930*/  FMUL R146, R148, R65 ;  /* 0x0000004194927220 */ /* 0x000fe20000400000 */
[----:B------:R-:W-:Y:S01]  /*7940*/  IADD3 R56, P6, PT, R152, R107, RZ ;  /* 0x0000006b98387210 */ /* 0x000fe20007fde0ff */
[----:B------:R-:W-:Y:S01]  /*7950*/  IMAD R5, R2, 0x4c, RZ ;  /* 0x0000004c02057824 */ /* 0x000fe200078e02ff */
[----:B------:R-:W-:Y:S01]  /*7960*/  LEA.HI.X.SX32 R55, R60, R117, 0x1, P1 ;  /* 0x000000753c377211 */ /* 0x000fe200008f0eff */
[C---:B------:R-:W-:Y:S01]  /*7970*/  IMAD R65, R2.reuse, 0x4a, RZ ;  /* 0x0000004a02417824 */ /* 0x040fe200078e02ff */
[----:B------:R-:W-:Y:S01]  /*7980*/  SHF.L.U32 R66, R2, 0x5, RZ ;  /* 0x0000000502427819 */ /* 0x000fe200000006ff */
[----:B------:R-:W-:Y:S01]  /*7990*/  FMUL R138, R148, R57 ;  /* 0x00000039948a7220 */ /* 0x000fe20000400000 */
[----:B------:R-:W-:Y:S01]  /*79a0*/  LEA.HI.X.SX32 R53, R58, R117, 0x1, P5 ;  /* 0x000000753a357211 */ /* 0x000fe200028f0eff */
[C---:B------:R-:W-:Y:S01]  /*79b0*/  IMAD R6, R2.reuse, 0x44, RZ ;  /* 0x0000004402067824 */ /* 0x040fe200078e02ff */
[CC--:B------:R-:W-:Y:S01]  /*79c0*/  LEA R60, P1, R2.reuse, R107.reuse, 0x6 ;  /* 0x0000006b023c7211 */ /* 0x0c0fe200078230ff */
[C---:B------:R-:W-:Y:S01]  /*79d0*/  IMAD R10, R2.reuse, 0x46, RZ ;  /* 0x00000046020a7824 */ /* 0x040fe200078e02ff */
[CC--:B------:R-:W-:Y:S01]  /*79e0*/  LEA R64, R2.reuse, -R2.reuse, 0x5 ;  /* 0x8000000202407211 */ /* 0x0c0fe200078e28ff */
[----:B------:R-:W-:Y:S01]  /*79f0*/  IMAD R69, R2, 0x4e, RZ ;  /* 0x0000004e02457824 */ /* 0x000fe200078e02ff */
[----:B------:R-:W-:Y:S01]  /*7a00*/  IADD3 R58, P5, PT, R154, R107, RZ ;  /* 0x0000006b9a3a7210 */ /* 0x000fe20007fbe0ff */
[----:B------:R-:W-:Y:S01]  /*7a10*/  FMUL R142, R148, R61 ;  /* 0x0000003d948e7220 */ /* 0x000fe20000400000 */
[----:B------:R-:W-:Y:S01]  /*7a20*/  LEA R68, R2, R2, 0x5 ;  /* 0x0000000202447211 */ /* 0x000fe200078e28ff */
[----:B------:R-:W-:Y:S01]  /*7a30*/  FMUL R20, R148, R20 ;  /* 0x0000001494147220 */ /* 0x000fe20000400000 */
[----:B------:R-:W-:Y:S01]  /*7a40*/  IADD3 R4, P4, PT, R4, R107, RZ ;  /* 0x0000006b04047210 */ /* 0x000fe20007f9e0ff */
[----:B------:R-:W-:Y:S01]  /*7a50*/  FMUL R21, R148, R21 ;  /* 0x0000001594157220 */ /* 0x000fe20000400000 */
[----:B------:R-:W-:Y:S01]  /*7a60*/  LEA.HI.X.SX32 R57, R62, R117, 0x1, P6 ;  /* 0x000000753e397211 */ /* 0x000fe200030f0eff */
        /* <DEDUP_REMOVED lines=14> */
[----:B------:R-:W-:Y:S01]  /*7b50*/  FMUL R140, R148, R59 ;  /* 0x0000003b948c7220 */ /* 0x000fe20000400000 */
[----:B------:R-:W-:Y:S01]  /*7b60*/  IMAD R75, R2, 0x54, RZ ;  /* 0x00000054024b7824 */ /* 0x000fe200078e02ff */
[----:B------:R-:W-:Y:S01]  /*7b70*/  IADD3 R62, P6, PT, R63, R107, RZ ;  /* 0x0000006b3f3e7210 */ /* 0x000fe20007fde0ff */
[----:B------:R-:W-:Y:S01]  /*7b80*/  FMUL R148, R148, R67 ;  /* 0x0000004394947220 */ /* 0x000fe20000400000 */
[-C--:B------:R-:W-:Y:S01]  /*7b90*/  LEA.HI.X.SX32 R61, R66, R117.reuse, 0x1, P1 ;  /* 0x00000075423d7211 */ /* 0x080fe200008f0eff */
[----:B------:R-:W-:Y:S01]  /*7ba0*/  IMAD R76, R2, 0x25, RZ ;  /* 0x00000025024c7824 */ /* 0x000fe200078e02ff */
[----:B------:R-:W-:Y:S01]  /*7bb0*/  LEA.HI.X.SX32 R59, R64, R117, 0x1, P5 ;  /* 0x00000075403b7211 */ /* 0x000fe200028f0eff */
[C---:B------:R-:W-:Y:S01]  /*7bc0*/  IMAD R72, R2.reuse, 0x23, RZ ;  /* 0x0000002302487824 */ /* 0x040fe200078e02ff */
[-C--:B------:R-:W-:Y:S01]  /*7bd0*/  IADD3 R66, P1, PT, R5, R107.reuse, RZ ;  /* 0x0000006b05427210 */ /* 0x080fe20007f3e0ff */
[C---:B------:R-:W-:Y:S01]  /*7be0*/  IMAD R80, R2.reuse, 0x27, RZ ;  /* 0x0000002702507824 */ /* 0x040fe200078e02ff */
[----:B------:R-:W-:Y:S01]  /*7bf0*/  IADD3 R64, P5, PT, R65, R107, RZ ;  /* 0x0000006b41407210 */ /* 0x000fe20007fbe0ff */
[----:B------:R-:W-:Y:S01]  /*7c00*/  IMAD R67, R2, 0x56, RZ ;  /* 0x0000005602437824 */ /* 0x000fe200078e02ff */
[----:B------:R-:W-:Y:S01]  /*7c10*/  LEA.HI.X.SX32 R5, R68, R117, 0x1, P4 ;  /* 0x0000007544057211 */ /* 0x000fe200020f0eff */
[----:B------:R-:W-:Y:S01]  /*7c20*/  IMAD R71, R2, 0x50, RZ ;  /* 0x0000005002477824 */ /* 0x000fe200078e02ff */
[-C--:B------:R-:W-:Y:S01]  /*7c30*/  IADD3 R6, P3, PT, R6, R107.reuse, RZ ;  /* 0x0000006b06067210 */ /* 0x080fe20007f7e0ff */
[----:B------:R-:W-:Y:S01]  /*7c40*/  IMAD R73, R2, 0x52, RZ ;  /* 0x0000005202497824 */ /* 0x000fe200078e02ff */
[-C--:B------:R-:W-:Y:S01]  /*7c50*/  IADD3 R10, P2, PT, R10, R107.reuse, RZ ;  /* 0x0000006b0a0a7210 */ /* 0x080fe20007f5e0ff */
[C---:B------:R-:W-:Y:S01]  /*7c60*/  IMAD R81, R2.reuse, 0x5a, RZ ;  /* 0x0000005a02517824 */ /* 0x040fe200078e02ff */
[----:B------:R-:W-:Y:S01]  /*7c70*/  IADD3 R68, P4, PT, R69, R107, RZ ;  /* 0x0000006b45447210 */ /* 0x000fe20007f9e0ff */
[----:B------:R-:W-:Y:S01]  /*7c80*/  IMAD R79, R2, 0x58, RZ ;  /* 0x00000058024f7824 */ /* 0x000fe200078e02ff */
[----:B------:R-:W-:Y:S01]  /*7c90*/  LEA.HI.X.SX32 R63, R74, R117, 0x1, P6 ;  /* 0x000000754a3f7211 */ /* 0x000fe200030f0eff */
[C---:B------:R-:W-:Y:S01]  /*7ca0*/  IMAD R77, R2.reuse, 0x60, RZ ;  /* 0x00000060024d7824 */ /* 0x040fe200078e02ff */
[----:B------:R-:W-:Y:S01]  /*7cb0*/  IADD3 R74, P6, PT, R75, R107, RZ ;  /* 0x0000006b4b4a7210 */ /* 0x000fe20007fde0ff */
[----:B------:R-:W-:Y:S01]  /*7cc0*/  IMAD R88, R2, 0x2b, RZ ;  /* 0x0000002b02587824 */ /* 0x000fe200078e02ff */
[-C--:B------:R-:W-:Y:S01]  /*7cd0*/  LEA.HI.X.SX32 R65, R76, R117.reuse, 0x1, P5 ;  /* 0x000000754c417211 */ /* 0x080fe200028f0eff */
[----:B------:R-:W-:Y:S01]  /*7ce0*/  IMAD R84, R2, 0x29, RZ ;  /* 0x0000002902547824 */ /* 0x000fe200078e02ff */
[-C--:B------:R-:W-:Y:S01]  /*7cf0*/  LEA.HI.X.SX32 R7, R70, R117.reuse, 0x1, P3 ;  /* 0x0000007546077211 */ /* 0x080fe200018f0eff */
[----:B------:R-:W-:Y:S01]  /*7d00*/  IMAD R92, R2, 0x2d, RZ ;  /* 0x0000002d025c7824 */ /* 0x000fe200078e02ff */
[----:B------:R-:W-:Y:S01]  /*7d10*/  LEA.HI.X.SX32 R11, R72, R117, 0x1, P2 ;  /* 0x00000075480b7211 */ /* 0x000fe200010f0eff */
[C---:B------:R-:W-:Y:S01]  /*7d20*/  IMAD R89, R2.reuse, 0x62, RZ ;  /* 0x0000006202597824 */ /* 0x040fe200078e02ff */
[----:B------:R-:W-:Y:S01]  /*7d30*/  IADD3 R76, P5, PT, R67, R107, RZ ;  /* 0x0000006b434c7210 */ /* 0x000fe20007fbe0ff */
[----:B------:R-:W-:Y:S01]  /*7d40*/  IMAD R83, R2, 0x5c, RZ ;  /* 0x0000005c02537824 */ /* 0x000fe200078e02ff */
[----:B------:R-:W-:Y:S01]  /*7d50*/  LEA.HI.X.SX32 R69, R80, R117, 0x1, P4 ;  /* 0x0000007550457211 */ /* 0x000fe200020f0eff */
[C---:B------:R-:W-:Y:S01]  /*7d60*/  IMAD R85, R2.reuse, 0x5e, RZ ;  /* 0x0000005e02557824 */ /* 0x040fe200078e02ff */
[-C--:B------:R-:W-:Y:S01]  /*7d70*/  IADD3 R70, P3, PT, R71, R107.reuse, RZ ;  /* 0x0000006b47467210 */ /* 0x080fe20007f7e0ff */
[C---:B------:R-:W-:Y:S01]  /*7d80*/  IMAD R93, R2.reuse, 0x66, RZ ;  /* 0x00000066025d7824 */ /* 0x040fe200078e02ff */
[-C--:B------:R-:W-:Y:S01]  /*7d90*/  IADD3 R72, P2, PT, R73, R107.reuse, RZ ;  /* 0x0000006b49487210 */ /* 0x080fe20007f5e0ff */
[C---:B------:R-:W-:Y:S01]  /*7da0*/  IMAD R91, R2.reuse, 0x64, RZ ;  /* 0x00000064025b7824 */ /* 0x040fe200078e02ff */
[----:B------:R-:W-:Y:S01]  /*7db0*/  IADD3 R80, P4, PT, R81, R107, RZ ;  /* 0x0000006b51507210 */ /* 0x000fe20007f9e0ff */
[----:B------:R-:W-:Y:S01]  /*7dc0*/  IMAD R100, R2, 0x31, RZ ;  /* 0x0000003102647824 */ /* 0x000fe200078e02ff */
        /* <DEDUP_REMOVED lines=35> */
[----:B------:R-:W0:Y:S01]  /*8000*/  LDCU UR4, c[0x0][0x3ec] ;  /* 0x00007d80ff0477ac */ /* 0x000e220008000800 */
[----:B------:R-:W-:-:S02]  /*8010*/  LEA.HI.X.SX32 R93, R104, R117, 0x1, P4 ;  /* 0x00000075685d7211 */ /* 0x000fc400020f0eff */
[-C--:B------:R-:W-:Y:S02]  /*8020*/  IADD3 R94, P3, PT, R95, R107.reuse, RZ ;  /* 0x0000006b5f5e7210 */ /* 0x080fe40007f7e0ff */
[-C--:B------:R-:W-:Y:S02]  /*8030*/  IADD3 R96, P2, PT, R87, R107.reuse, RZ ;  /* 0x0000006b57607210 */ /* 0x080fe40007f5e0ff */
[----:B------:R-:W-:Y:S02]  /*8040*/  IADD3 R104, P4, PT, R105, R107, RZ ;  /* 0x0000006b69687210 */ /* 0x000fe40007f9e0ff */
[-C--:B------:R-:W-:Y:S02]  /*8050*/  LEA.HI.X.SX32 R87, R98, R117.reuse, 0x1, P6 ;  /* 0x0000007562577211 */ /* 0x080fe400030f0eff */
[----:B------:R-:W-:Y:S02]  /*8060*/  LEA.HI.X.SX32 R91, R102, R117, 0x1, P1 ;  /* 0x00000075665b7211 */ /* 0x000fe400008f0eff */
[----:B------:R-:W-:-:S02]  /*8070*/  IADD3 R98, P6, PT, R99, R107, RZ ;  /* 0x0000006b63627210 */ /* 0x000fc40007fde0ff */
[----:B------:R-:W-:Y:S02]  /*8080*/  IADD3 R102, P1, PT, R103, R107, RZ ;  /* 0x0000006b67667210 */ /* 0x000fe40007f3e0ff */
[----:B------:R-:W-:Y:S01]  /*8090*/  F2FP.BF16.F32.PACK_AB R21, R21, R20 ;  /* 0x000000141515723e */ /* 0x000fe200000010ff */
[----:B------:R-:W-:Y:S01]  /*80a0*/  IMAD R20, R2, 0x3d, RZ ;  /* 0x0000003d02147824 */ /* 0x000fe200078e02ff */
[-C--:B------:R-:W-:Y:S01]  /*80b0*/  LEA.HI.X.SX32 R101, R112, R117.reuse, 0x1, P5 ;  /* 0x0000007570657211 */ /* 0x080fe200028f0eff */
[----:B0-----:R-:W-:Y:S01]  /*80c0*/  UIMAD UR4, UR9, UR4, URZ ;  /* 0x00000004090472a4 */ /* 0x001fe2000f8e02ff */
[----:B------:R-:W-:Y:S02]  /*80d0*/  LEA.HI.X.SX32 R95, R106, R117, 0x1, P3 ;  /* 0x000000756a5f7211 */ /* 0x000fe400018f0eff */
[----:B------:R-:W-:Y:S01]  /*80e0*/  IADD3 R112, P5, PT, R160, R107, RZ ;  /* 0x0000006ba0707210 */ /* 0x000fe20007fbe0ff */
[----:B------:R-:W-:Y:S01]  /*80f0*/  USHF.L.U32 UR6, UR4, 0x2, URZ ;  /* 0x0000000204067899 */ /* 0x000fe200080006ff */
[----:B------:R-:W-:Y:S01]  /*8100*/  LEA.HI.X.SX32 R105, R116, R117, 0x1, P4 ;  /* 0x0000007574697211 */ /* 0x000fe200020f0eff */
[----:B------:R-:W-:Y:S01]  /*8110*/  UIMAD.WIDE UR4, UR4, 0x4, URZ ;  /* 0x00000004040478a5 */ /* 0x000fe2000f8e02ff */
[----:B------:R-:W-:-:S02]  /*8120*/  IADD3 R106, P3, PT, R97, R107, RZ ;  /* 0x0000006b616a7210 */ /* 0x000fc40007f7e0ff */
[----:B------:R-:W-:Y:S01]  /*8130*/  IADD3 R116, P4, PT, R156, R107, RZ ;  /* 0x0000006b9c747210 */ /* 0x000fe20007f9e0ff */
[----:B------:R-:W-:Y:S01]  /*8140*/  IMAD R156, R2, 0x3b, RZ ;  /* 0x0000003b029c7824 */ /* 0x000fe200078e02ff */
[-C--:B------:R-:W-:Y:S02]  /*8150*/  LEA.HI.X.SX32 R97, R108, R117.reuse, 0x1, P2 ;  /* 0x000000756c617211 */ /* 0x080fe400010f0eff */
[-C--:B------:R-:W-:Y:S02]  /*8160*/  LEA.HI.X.SX32 R99, R110, R117.reuse, 0x1, P6 ;  /* 0x000000756e637211 */ /* 0x080fe400030f0eff */
[----:B------:R-:W-:Y:S02]  /*8170*/  LEA.HI.X.SX32 R103, R114, R117, 0x1, P1 ;  /* 0x0000007572677211 */ /* 0x000fe400008f0eff */
[-C--:B------:R-:W-:Y:S02]  /*8180*/  IADD3 R108, P2, PT, R164, R107.reuse, RZ ;  /* 0x0000006ba46c7210 */ /* 0x080fe40007f5e0ff */
[----:B------:R-:W-:-:S02]  /*8190*/  IADD3 R110, P6, PT, R162, R107, RZ ;  /* 0x0000006ba26e7210 */ /* 0x000fc40007fde0ff */
[----:B------:R-:W-:Y:S02]  /*81a0*/  IADD3 R114, P1, PT, R158, R107, RZ ;  /* 0x0000006b9e727210 */ /* 0x000fe40007f3e0ff */
[----:B------:R-:W-:Y:S02]  /*81b0*/  LEA R2, R2, -R2, 0x6 ;  /* 0x8000000202027211 */ /* 0x000fe400078e30ff */
[-C--:B------:R-:W-:Y:S02]  /*81c0*/  LEA.HI.X.SX32 R113, R20, R117.reuse, 0x1, P5 ;  /* 0x0000007514717211 */ /* 0x080fe400028f0eff */
[----:B------:R-:W-:Y:S02]  /*81d0*/  PRMT R20, R115, 0x7632, R20 ;  /* 0x0000763273147816 */ /* 0x000fe40000000014 */
[-C--:B------:R-:W-:Y:S02]  /*81e0*/  LEA.HI.X.SX32 R107, R150, R117.reuse, 0x1, P3 ;  /* 0x00000075966b7211 */ /* 0x080fe400018f0eff */
[-C--:B------:R-:W-:Y:S01]  /*81f0*/  LEA.HI.X.SX32 R109, R156, R117.reuse, 0x1, P2 ;  /* 0x000000759c6d7211 */ /* 0x080fe200010f0eff */
[----:B------:R0:W-:Y:S01]  /*8200*/  STG.E.U16 desc[UR34][R8.64], R20 ;  /* 0x0000001408007986 */ /* 0x0001e2000c101522 */
[----:B------:R-:W-:-:S02]  /*8210*/  LEA.HI.X.SX32 R111, R152, R117, 0x1, P6 ;  /* 0x00000075986f7211 */ /* 0x000fc400030f0eff */
[-C--:B------:R-:W-:Y:S01]  /*8220*/  LEA.HI.X.SX32 R115, R154, R117.reuse, 0x1, P1 ;  /* 0x000000759a737211 */ /* 0x080fe200008f0eff */
[----:B------:R1:W-:Y:S01]  /*8230*/  STG.E.U16 desc[UR34][R12.64], R21 ;  /* 0x000000150c007986 */ /* 0x0003e2000c101522 */
[----:B------:R-:W-:Y:S02]  /*8240*/  F2FP.BF16.F32.PACK_AB R22, R23, R22 ;  /* 0x000000161716723e */ /* 0x000fe400000010ff */
[----:B------:R-:W-:Y:S02]  /*8250*/  LEA.HI.X.SX32 R117, R2, R117, 0x1, P4 ;  /* 0x0000007502757211 */ /* 0x000fe400020f0eff */
[----:B------:R-:W-:Y:S02]  /*8260*/  PRMT R2, R21, 0x7632, R2 ;  /* 0x0000763215027816 */ /* 0x000fe40000000002 */
[----:B------:R-:W-:Y:S02]  /*8270*/  F2FP.BF16.F32.PACK_AB R24, R25, R24 ;  /* 0x000000181918723e */ /* 0x000fe400000010ff */
[----:B0-----:R-:W-:Y:S01]  /*8280*/  PRMT R9, R22, 0x7632, R9 ;  /* 0x0000763216097816 */ /* 0x001fe20000000009 */
[----:B------:R-:W-:Y:S01]  /*8290*/  STG.E.U16 desc[UR34][R14.64], R2 ;  /* 0x000000020e007986 */ /* 0x000fe2000c101522 */
[----:B------:R-:W-:-:S02]  /*82a0*/  F2FP.BF16.F32.PACK_AB R26, R27, R26 ;  /* 0x0000001a1b1a723e */ /* 0x000fc400000010ff */
[----:B------:R-:W-:Y:S01]  /*82b0*/  F2FP.BF16.F32.PACK_AB R28, R29, R28 ;  /* 0x0000001c1d1c723e */ /* 0x000fe200000010ff */
[----:B------:R-:W-:Y:S01]  /*82c0*/  STG.E.U16 desc[UR34][R16.64], R22 ;  /* 0x0000001610007986 */ /* 0x000fe2000c101522 */
[----:B-1----:R-:W-:Y:S02]  /*82d0*/  PRMT R21, R26, 0x7632, R21 ;  /* 0x000076321a157816 */ /* 0x002fe40000000015 */
[----:B------:R-:W-:Y:S01]  /*82e0*/  F2FP.BF16.F32.PACK_AB R30, R31, R30 ;  /* 0x0000001e1f1e723e */ /* 0x000fe200000010ff */
[----:B------:R0:W-:Y:S01]  /*82f0*/  STG.E.U16 desc[UR34][R18.64], R9 ;  /* 0x0000000912007986 */ /* 0x0001e2000c101522 */
[----:B------:R-:W-:Y:S02]  /*8300*/  PRMT R23, R28, 0x7632, R23 ;  /* 0x000076321c177816 */ /* 0x000fe40000000017 */
[----:B------:R-:W-:Y:S01]  /*8310*/  F2FP.BF16.F32.PACK_AB R32, R33, R32 ;  /* 0x000000202120723e */ /* 0x000fe200000010ff */
[----:B------:R1:W-:Y:S01]  /*8320*/  STG.E.U16 desc[UR34][R36.64], R24 ;  /* 0x0000001824007986 */ /* 0x0003e2000c101522 */
[----:B------:R-:W-:-:S02]  /*8330*/  PRMT R25, R30, 0x7632, R25 ;  /* 0x000076321e197816 */ /* 0x000fc40000000019 */
[----:B------:R-:W-:Y:S02]  /*8340*/  F2FP.BF16.F32.PACK_AB R34, R35, R34 ;  /* 0x000000222322723e */ /* 0x000fe400000010ff */
[----:B------:R-:W-:Y:S02]  /*8350*/  PRMT R27, R32, 0x7632, R27 ;  /* 0x00007632201b7816 */ /* 0x000fe4000000001b */
[----:B------:R-:W-:Y:S02]  /*8360*/  F2FP.BF16.F32.PACK_AB R3, R118, R3 ;  /* 0x000000037603723e */ /* 0x000fe400000010ff */
[----:B0-----:R-:W-:Y:S02]  /*8370*/  PRMT R19, R24, 0x7632, R19 ;  /* 0x0000763218137816 */ /* 0x001fe40000000013 */
[----:B------:R-:W-:Y:S02]  /*8380*/  PRMT R29, R34, 0x7632, R29 ;  /* 0x00007632221d7816 */ /* 0x000fe4000000001d */
[----:B------:R-:W-:Y:S01]  /*8390*/  PRMT R2, R3, 0x7632, R2 ;  /* 0x0000763203027816 */ /* 0x000fe20000000002 */
[----:B------:R0:W-:Y:S01]  /*83a0*/  STG.E.U16 desc[UR34][R38.64], R19 ;  /* 0x0000001326007986 */ /* 0x0001e2000c101522 */
[----:B------:R-:W-:-:S02]  /*83b0*/  F2FP.BF16.F32.PACK_AB R119, R120, R119 ;  /* 0x000000777877723e */ /* 0x000fc400000010ff */
[----:B------:R-:W-:Y:S01]  /*83c0*/  F2FP.BF16.F32.PACK_AB R121, R122, R121 ;  /* 0x000000797a79723e */ /* 0x000fe200000010ff */
[----:B------:R2:W-:Y:S01]  /*83d0*/  STG.E.U16 desc[UR34][R40.64], R26 ;  /* 0x0000001a28007986 */ /* 0x0005e2000c101522 */
[----:B------:R-:W-:Y:S02]  /*83e0*/  F2FP.BF16.F32.PACK_AB R123, R124, R123 ;  /* 0x0000007b7c7b723e */ /* 0x000fe400000010ff */
[----:B------:R-:W-:Y:S01]  /*83f0*/  F2FP.BF16.F32.PACK_AB R125, R126, R125 ;  /* 0x0000007d7e7d723e */ /* 0x000fe200000010ff */
[----:B------:R3:W-:Y:S01]  /*8400*/  STG.E.U16 desc[UR34][R42.64], R21 ;  /* 0x000000152a007986 */ /* 0x0007e2000c101522 */
[----:B------:R-:W-:Y:S02]  /*8410*/  F2FP.BF16.F32.PACK_AB R127, R128, R127 ;  /* 0x0000007f807f723e */ /* 0x000fe400000010ff */
[----:B-1----:R-:W-:Y:S01]  /*8420*/  PRMT R36, R125, 0x7632, R36 ;  /* 0x000076327d247816 */ /* 0x002fe20000000024 */
[----:B------:R1:W-:Y:S01]  /*8430*/  STG.E.U16 desc[UR34][R44.64], R28 ;  /* 0x0000001c2c007986 */ /* 0x0003e2000c101522 */
[----:B------:R-:W-:-:S02]  /*8440*/  F2FP.BF16.F32.PACK_AB R129, R130, R129 ;  /* 0x000000818281723e */ /* 0x000fc400000010ff */
[----:B0-----:R-:W-:Y:S01]  /*8450*/  PRMT R38, R127, 0x7632, R38 ;  /* 0x000076327f267816 */ /* 0x001fe20000000026 */
[----:B------:R0:W-:Y:S01]  /*8460*/  STG.E.U16 desc[UR34][R46.64], R23 ;  /* 0x000000172e007986 */ /* 0x0001e2000c101522 */
[----:B------:R-:W-:Y:S02]  /*8470*/  F2FP.BF16.F32.PACK_AB R131, R132, R131 ;  /* 0x000000838483723e */ /* 0x000fe400000010ff */
[----:B--2---:R-:W-:Y:S01]  /*8480*/  PRMT R40, R129, 0x7632, R40 ;  /* 0x0000763281287816 */ /* 0x004fe20000000028 */
[----:B------:R2:W-:Y:S01]  /*8490*/  STG.E.U16 desc[UR34][R48.64], R30 ;  /* 0x0000001e30007986 */ /* 0x0005e2000c101522 */
[----:B------:R-:W-:Y:S02]  /*84a0*/  F2FP.BF16.F32.PACK_AB R133, R134, R133 ;  /* 0x000000858685723e */ /* 0x000fe400000010ff */
[----:B---3--:R-:W-:Y:S01]  /*84b0*/  PRMT R42, R131, 0x7632, R42 ;  /* 0x00007632832a7816 */ /* 0x008fe2000000002a */
[----:B------:R3:W-:Y:S01]  /*84c0*/  STG.E.U16 desc[UR34][R50.64], R25 ;  /* 0x0000001932007986 */ /* 0x0007e2000c101522 */
[----:B------:R-:W-:-:S02]  /*84d0*/  F2FP.BF16.F32.PACK_AB R135, R136, R135 ;  /* 0x000000878887723e */ /* 0x000fc400000010ff */
[----:B-1----:R-:W-:Y:S01]  /*84e0*/  PRMT R44, R133, 0x7632, R44 ;  /* 0x00007632852c7816 */ /* 0x002fe2000000002c */
[----:B------:R1:W-:Y:S01]  /*84f0*/  STG.E.U16 desc[UR34][R52.64], R32 ;  /* 0x0000002034007986 */ /* 0x0003e2000c101522 */
[----:B------:R-:W-:Y:S02]  /*8500*/  F2FP.BF16.F32.PACK_AB R137, R138, R137 ;  /* 0x000000898a89723e */ /* 0x000fe400000010ff */
[----:B0-----:R-:W-:Y:S01]  /*8510*/  PRMT R46, R135, 0x7632, R46 ;  /* 0x00007632872e7816 */ /* 0x001fe2000000002e */
[----:B------:R-:W-:Y:S01]  /*8520*/  STG.E.U16 desc[UR34][R54.64], R27 ;  /* 0x0000001b36007986 */ /* 0x000fe2000c101522 */
[----:B------:R-:W-:Y:S02]  /*8530*/  F2FP.BF16.F32.PACK_AB R139, R140, R139 ;  /* 0x0000008b8c8b723e */ /* 0x000fe400000010ff */
[----:B--2---:R-:W-:Y:S01]  /*8540*/  PRMT R48, R137, 0x7632, R48 ;  /* 0x0000763289307816 */ /* 0x004fe20000000030 */
[----:B------:R0:W-:Y:S01]  /*8550*/  STG.E.U16 desc[UR34][R56.64], R34 ;  /* 0x0000002238007986 */ /* 0x0001e2000c101522 */
[----:B------:R-:W-:-:S02]  /*8560*/  F2FP.BF16.F32.PACK_AB R141, R142, R141 ;  /* 0x0000008d8e8d723e */ /* 0x000fc400000010ff */
[----:B---3--:R-:W-:Y:S01]  /*8570*/  PRMT R50, R139, 0x7632, R50 ;  /* 0x000076328b327816 */ /* 0x008fe20000000032 */
[----:B------:R-:W-:Y:S01]  /*8580*/  STG.E.U16 desc[UR34][R58.64], R29 ;  /* 0x0000001d3a007986 */ /* 0x000fe2000c101522 */
[----:B-1----:R-:W-:Y:S02]  /*8590*/  PRMT R32, R121, 0x7632, R32 ;  /* 0x0000763279207816 */ /* 0x002fe40000000020 */
[----:B------:R-:W-:Y:S01]  /*85a0*/  F2FP.BF16.F32.PACK_AB R143, R144, R143 ;  /* 0x0000008f908f723e */ /* 0x000fe200000010ff */
[----:B------:R1:W-:Y:S01]  /*85b0*/  STG.E.U16 desc[UR34][R60.64], R3 ;  /* 0x000000033c007986 */ /* 0x0003e2000c101522 */
[----:B------:R-:W-:Y:S02]  /*85c0*/  PRMT R52, R141, 0x7632, R52 ;  /* 0x000076328d347816 */ /* 0x000fe40000000034 */
[----:B------:R-:W-:Y:S01]  /*85d0*/  F2FP.BF16.F32.PACK_AB R145, R146, R145 ;  /* 0x000000919291723e */ /* 0x000fe200000010ff */
[----:B------:R2:W-:Y:S01]  /*85e0*/  STG.E.U16 desc[UR34][R4.64], R2 ;  /* 0x0000000204007986 */ /* 0x0005e2000c101522 */
[----:B0-----:R-:W-:-:S02]  /*85f0*/  PRMT R34, R123, 0x7632, R34 ;  /* 0x000076327b227816 */ /* 0x001fc40000000022 */
[----:B------:R-:W-:Y:S01]  /*8600*/  PRMT R54, R143, 0x7632, R54 ;  /* 0x000076328f367816 */ /* 0x000fe20000000036 */
[----:B------:R-:W-:Y:S01]  /*8610*/  STG.E.U16 desc[UR34][R6.64], R119 ;  /* 0x0000007706007986 */ /* 0x000fe2000c101522 */
[----:B------:R-:W-:Y:S02]  /*8620*/  F2FP.BF16.F32.PACK_AB R147, R148, R147 ;  /* 0x000000939493723e */ /* 0x000fe400000010ff */
[----:B------:R-:W-:Y:S02]  /*8630*/  PRMT R56, R145, 0x7632, R56 ;  /* 0x0000763291387816 */ /* 0x000fe40000000038 */
[C---:B-1----:R-:W-:Y:S01]  /*8640*/  SHF.L.U32 R3, R0.reuse, 0x2, RZ ;  /* 0x0000000200037819 */ /* 0x042fe200000006ff */
[----:B------:R-:W-:Y:S01]  /*8650*/  IMAD.HI R0, R0, 0x4, RZ ;  /* 0x0000000400007827 */ /* 0x000fe200078e02ff */
[----:B------:R-:W-:Y:S02]  /*8660*/  PRMT R58, R147, 0x7632, R58 ;  /* 0x00007632933a7816 */ /* 0x000fe4000000003a */
[----:B--2---:R-:W-:-:S05]  /*8670*/  PRMT R5, R119, 0x7632, R5 ;  /* 0x0000763277057816 */ /* 0x004fca0000000005 */
[----:B------:R0:W-:Y:S04]  /*8680*/  STG.E.U16 desc[UR34][R10.64], R5 ;  /* 0x000000050a007986 */ /* 0x0001e8000c101522 */
[----:B------:R1:W-:Y:S04]  /*8690*/  STG.E.U16 desc[UR34][R62.64], R121 ;  /* 0x000000793e007986 */ /* 0x0003e8000c101522 */
[----:B------:R1:W-:Y:S01]  /*86a0*/  STG.E.U16 desc[UR34][R64.64], R32 ;  /* 0x0000002040007986 */ /* 0x0003e2000c101522 */
[----:B0-----:R-:W0:Y:S03]  /*86b0*/  LDC.64 R4, c[0x0][0x3a0] ;  /* 0x0000e800ff047b82 */ /* 0x001e260000000a00 */
[----:B------:R1:W-:Y:S04]  /*86c0*/  STG.E.U16 desc[UR34][R66.64], R123 ;  /* 0x0000007b42007986 */ /* 0x0003e8000c101522 */
[----:B------:R1:W-:Y:S04]  /*86d0*/  STG.E.U16 desc[UR34][R68.64], R34 ;  /* 0x0000002244007986 */ /* 0x0003e8000c101522 */
[----:B------:R1:W-:Y:S04]  /*86e0*/  STG.E.U16 desc[UR34][R70.64], R125 ;  /* 0x0000007d46007986 */ /* 0x0003e8000c101522 */
[----:B------:R1:W-:Y:S04]  /*86f0*/  STG.E.U16 desc[UR34][R72.64], R36 ;  /* 0x0000002448007986 */ /* 0x0003e8000c101522 */
[----:B------:R1:W-:Y:S04]  /*8700*/  STG.E.U16 desc[UR34][R74.64], R127 ;  /* 0x0000007f4a007986 */ /* 0x0003e8000c101522 */
[----:B------:R1:W-:Y:S01]  /*8710*/  STG.E.U16 desc[UR34][R76.64], R38 ;  /* 0x000000264c007986 */ /* 0x0003e2000c101522 */
[----:B0-----:R-:W-:-:S03]  /*8720*/  IADD3 R2, P1, P2, R3, UR6, R4 ;  /* 0x0000000603027c10 */ /* 0x001fc6000fa3e004 */
[----:B------:R1:W-:Y:S01]  /*8730*/  STG.E.U16 desc[UR34][R78.64], R129 ;  /* 0x000000814e007986 */ /* 0x0003e2000c101522 */
[----:B------:R-:W-:-:S03]  /*8740*/  IADD3.X R3, PT, PT, R0, UR5, R5, P1, P2 ;  /* 0x0000000500037c10 */ /* 0x000fc60008fe4405 */
[----:B------:R1:W-:Y:S04]  /*8750*/  STG.E.U16 desc[UR34][R80.64], R40 ;  /* 0x0000002850007986 */ /* 0x0003e8000c101522 */
        /* <DEDUP_REMOVED lines=18> */
[----:B------:R1:W-:Y:S01]  /*8880*/  STG.E desc[UR34][R2.64], R149 ;  /* 0x0000009502007986 */ /* 0x0003e2000c101922 */
[----:B-----5:R-:W-:Y:S06]  /*8890*/  BAR.SYNC.DEFER_BLOCKING 0x0 ;  /* 0x0000000000007b1d */ /* 0x020fec0000010000 */
[----:B------:R-:W-:Y:S05]  /*88a0*/  @P0 BRA `(.L_x_20) ;  /* 0x0000000000a00947 */ /* 0x000fea0003800000 */
[----:B------:R-:W0:Y:S01]  /*88b0*/  S2UR UR5, SR_CgaCtaId ;  /* 0x00000000000579c3 */ /* 0x000e220000008800 */
[----:B------:R-:W-:Y:S01]  /*88c0*/  NOP ;  /* 0x0000000000007918 */ /* 0x000fe20000000000 */
[----:B------:R-:W-:Y:S01]  /*88d0*/  UMOV UR4, 0x50 ;  /* 0x0000005000047882 */ /* 0x000fe20000000000 */
[----:B------:R-:W-:Y:S01]  /*88e0*/  MOV R0, UR13 ;  /* 0x0000000d00007c02 */ /* 0x000fe20008000f00 */
[----:B------:R-:W-:Y:S01]  /*88f0*/  HFMA2 R7, -RZ, RZ, 0, 5.9604644775390625e-08 ;  /* 0x00000001ff077431 */ /* 0x000fe200000001ff */
[----:B-1----:R-:W-:Y:S02]  /*8900*/  MOV R3, 0xf ;  /* 0x0000000f00037802 */ /* 0x002fe40000000f00 */
[----:B------:R-:W-:-:S04]  /*8910*/  LOP3.LUT R0, R0, 0xffff, RZ, 0xc0, !PT ;  /* 0x0000ffff00007812 */ /* 0x000fc800078ec0ff */
[----:B------:R-:W-:-:S04]  /*8920*/  SHF.R.U32.HI R0, RZ, 0x5, R0 ;  /* 0x00000005ff007819 */ /* 0x000fc80000011600 */
[----:B------:R-:W-:Y:S02]  /*8930*/  IADD3 R2, PT, PT, R0, 0x10, RZ ;  /* 0x0000001000027810 */ /* 0x000fe40007ffe0ff */
[----:B------:R-:W-:Y:S01]  /*8940*/  SHF.L.U32 R0, R3, R0, RZ ;  /* 0x0000000003007219 */ /* 0x000fe200000006ff */
[----:B0-----:R-:W-:Y:S01]  /*8950*/  ULEA UR6, UR5, UR4, 0x18 ;  /* 0x0000000405067291 */ /* 0x001fe2000f8ec0ff */
[----:B------:R-:W-:-:S04]  /*8960*/  SHF.L.U32 R3, R7, R2, RZ ;  /* 0x0000000207037219 */ /* 0x000fc800000006ff */
[----:B------:R-:W-:-:S04]  /*8970*/  LOP3.LUT R0, R3, R0, RZ, 0xfc, !PT ;  /* 0x0000000003007212 */ /* 0x000fc800078efcff */
[----:B------:R-:W0:Y:S01]  /*8980*/  LDS R5, [UR6] ;  /* 0x00000006ff057984 */ /* 0x000e220008000800 */
[C---:B------:R-:W-:Y:S02]  /*8990*/  LOP3.LUT R2, R0.reuse, 0xffff, RZ, 0xc0, !PT ;  /* 0x0000ffff00027812 */ /* 0x040fe400078ec0ff */
[----:B0-----:R-:W-:-:S04]  /*89a0*/  LOP3.LUT R3, R0, 0xffff, R5, 0x80, !PT ;  /* 0x0000ffff00037812 */ /* 0x001fc800078e8005 */
[----:B------:R-:W-:-:S13]  /*89b0*/  ISETP.NE.AND P0, PT, R3, R2, PT ;  /* 0x000000020300720c */ /* 0x000fda0003f05270 */
[----:B------:R-:W-:Y:S05]  /*89c0*/  @P0 BRA `(.L_x_21) ;  /* 0x0000000000500947 */ /* 0x000fea0003800000 */
[----:B------:R-:W-:Y:S02]  /*89d0*/  SHF.R.U32.HI R5, RZ, 0x10, R5 ;  /* 0x00000010ff057819 */ /* 0x000fe40000011605 */
[----:B------:R-:W-:-:S04]  /*89e0*/  SHF.R.U32.HI R2, RZ, 0x10, R0 ;  /* 0x00000010ff027819 */ /* 0x000fc80000011600 */
[----:B------:R-:W-:-:S04]  /*89f0*/  LOP3.LUT R5, R5, R2, RZ, 0xc0, !PT ;  /* 0x0000000205057212 */ /* 0x000fc800078ec0ff */
[----:B------:R-:W-:-:S13]  /*8a00*/  ISETP.NE.AND P0, PT, R5, R2, PT ;  /* 0x000000020500720c */ /* 0x000fda0003f05270 */
[----:B------:R-:W-:Y:S05]  /*8a10*/  @P0 BRA `(.L_x_22) ;  /* 0x0000000000300947 */ /* 0x000fea0003800000 */
[----:B------:R-:W-:Y:S01]  /*8a20*/  R2UR UR4, R0 ;  /* 0x00000000000472ca */ /* 0x000fe200000e0000 */
[----:B------:R-:W-:Y:S01]  /*8a30*/  VOTEU.ANY UR5, UPT, PT ;  /* 0x0000000000057886 */ /* 0x000fe200038e0100 */
[----:B------:R-:W0:Y:S01]  /*8a40*/  S2R R0, SR_LANEID ;  /* 0x0000000000007919 */ /* 0x000e220000000000 */
[----:B------:R-:W-:-:S10]  /*8a50*/  UFLO.U32 UR5, UR5 ;  /* 0x00000005000572bd */ /* 0x000fd400080e0000 */
[----:B------:R-:W-:-:S06]  /*8a60*/  ULOP3.LUT UR4, URZ, UR4, URZ, 0x33, !UPT ;  /* 0x00000004ff047292 */ /* 0x000fcc000f8e33ff */
[----:B------:R-:W-:-:S04]  /*8a70*/  MOV R2, UR4 ;  /* 0x0000000400027c02 */ /* 0x000fc80008000f00 */
[----:B------:R-:W1:Y:S02]  /*8a80*/  REDUX UR7, R2 ;  /* 0x00000000020773c4 */ /* 0x000e640000000000 */
[----:B------:R2:W-:Y:S01]  /*8a90*/  UTCATOMSWS.AND URZ, UR4 ;  /* 0x0000000400ff79e3 */ /* 0x0005e20008000000 */
[----:B0-----:R-:W-:Y:S02]  /*8aa0*/  ISETP.EQ.U32.AND P0, PT, R0, UR5, PT ;  /* 0x0000000500007c0c */ /* 0x001fe4000bf02070 */
[----:B-1----:R-:W-:-:S11]  /*8ab0*/  MOV R0, UR7 ;  /* 0x0000000700007c02 */ /* 0x002fd60008000f00 */
[----:B------:R2:W-:Y:S01]  /*8ac0*/  @P0 ATOMS.AND RZ, [UR6], R0 ;  /* 0x00000000ffff098c */ /* 0x0005e2000a800006 */
[----:B------:R-:W-:Y:S05]  /*8ad0*/  BRA `(.L_x_20) ;  /* 0x0000000000147947 */ /* 0x000fea0003800000 */
.L_x_22:
[----:B------:R-:W-:-:S07]  /*8ae0*/  MOV R2, 0x8b00 ;  /* 0x00008b0000027802 */ /* 0x000fce0000000f00 */
[----:B------:R-:W-:Y:S05]  /*8af0*/  CALL.REL.NOINC `($__internal_0_$__cuda_sm10x_tcgen05_guardrail_trap_col_being_dealloced_not_returned_by_alloc) ;  /* 0x0000000000447944 */ /* 0x000fea0003c00000 */
[----:B------:R-:W-:Y:S05]  /*8b00*/  BRA `(.L_x_20) ;  /* 0x0000000000087947 */ /* 0x000fea0003800000 */
.L_x_21:
[----:B------:R-:W-:-:S07]  /*8b10*/  MOV R2, 0x8b30 ;  /* 0x00008b3000027802 */ /* 0x000fce0000000f00 */
[----:B------:R-:W-:Y:S05]  /*8b20*/  CALL.REL.NOINC `($__internal_2_$__cuda_sm10x_tcgen05_guardrail_trap_unallocated_columns_being_dealloced) ;  /* 0x0000000000507944 */ /* 0x000fea0003c00000 */
.L_x_20:
[----:B------:R-:W-:Y:S01]  /*8b30*/  NOP ;  /* 0x0000000000007918 */ /* 0x000fe20000000000 */
[----:B--2---:R-:W-:Y:S05]  /*8b40*/  EXIT ;  /* 0x000000000000794d */ /* 0x004fea0003800000 */
.L_x_8:
[----:B------:R-:W1:Y:S02]  /*8b50*/  SYNCS.PHASECHK.TRANS64.TRYWAIT P4, [UR12+0x5000], RZ ;  /* 0x005000ffff0075a7 */ /* 0x000e64000808110c */
[----:B-1----:R-:W-:Y:S05]  /*8b60*/  @!P4 BRA `(.L_x_8) ;  /* 0xfffffffc00f8c947 */ /* 0x002fea000383ffff */
[----:B------:R-:W-:Y:S05]  /*8b70*/  BRA `(.L_x_7) ;  /* 0xffffffa000f47947 */ /* 0x000fea000383ffff */
.L_x_14:
[----:B------:R-:W1:Y:S02]  /*8b80*/  SYNCS.PHASECHK.TRANS64.TRYWAIT P2, [UR12+0x7010], RZ ;  /* 0x007010ffff0075a7 */ /* 0x000e64000804110c */
[----:B-1----:R-:W-:Y:S05]  /*8b90*/  @!P2 BRA `(.L_x_14) ;  /* 0xfffffffc00f8a947 */ /* 0x002fea000383ffff */
[----:B------:R-:W-:Y:S05]  /*8ba0*/  BRA `(.L_x_23) ;  /* 0xffffffc000007947 */ /* 0x000fea000383ffff */
.L_x_15:
[----:B------:R-:W1:Y:S02]  /*8bb0*/  SYNCS.PHASECHK.TRANS64.TRYWAIT P2, [UR15], R37 ;  /* 0x00000025ff0075a7 */ /* 0x000e64000804110f */
[----:B-1----:R-:W-:Y:S05]  /*8bc0*/  @!P2 BRA `(.L_x_15) ;  /* 0xfffffffc00f8a947 */ /* 0x002fea000383ffff */
[----:B------:R-:W-:Y:S05]  /*8bd0*/  BRA `(.L_x_24) ;  /* 0xffffffc000147947 */ /* 0x000fea000383ffff */
.L_x_19:
[----:B------:R-:W0:Y:S02]  /*8be0*/  SYNCS.PHASECHK.TRANS64.TRYWAIT P4, [UR15], R2 ;  /* 0x00000002ff0075a7 */ /* 0x000e24000808110f */
[----:B0-----:R-:W-:Y:S05]  /*8bf0*/  @!P4 BRA `(.L_x_19) ;  /* 0xfffffffc00f8c947 */ /* 0x001fea000383ffff */
[----:B------:R-:W-:Y:S05]  /*8c00*/  BRA `(.L_x_18) ;  /* 0xffffffd400d87947 */ /* 0x000fea000383ffff */
        .weak           $__internal_0_$__cuda_sm10x_tcgen05_guardrail_trap_col_being_dealloced_not_returned_by_alloc
        .type           $__internal_0_$__cuda_sm10x_tcgen05_guardrail_trap_col_being_dealloced_not_returned_by_alloc,@function
        .size           $__internal_0_$__cuda_sm10x_tcgen05_guardrail_trap_col_being_dealloced_not_returned_by_alloc,($__internal_1_$__cuda_sm10x_tcgen05_guardrail_trap_phase_invalid_during_alloc - $__internal_0_$__cuda_sm10x_tcgen05_guardrail_trap_col_being_dealloced_not_returned_by_alloc)
$__internal_0_$__cuda_sm10x_tcgen05_guardrail_trap_col_being_dealloced_not_returned_by_alloc:
[----:B------:R-:W-:Y:S05]  /*8c10*/  BPT.TRAP 0x1 ;  /* 0x000000040000795c */ /* 0x000fea0000300000 */
[----:B------:R-:W-:-:S04]  /*8c20*/  MOV R3, 0x0 ;  /* 0x0000000000037802 */ /* 0x000fc80000000f00 */
[----:B------:R-:W-:Y:S05]  /*8c30*/  RET.REL.NODEC R2 `(attn_fwd) ;  /* 0xffffff7002f07950 */ /* 0x000fea0003c3ffff */
        .weak           $__internal_1_$__cuda_sm10x_tcgen05_guardrail_trap_phase_invalid_during_alloc
        .type           $__internal_1_$__cuda_sm10x_tcgen05_guardrail_trap_phase_invalid_during_alloc,@function
        .size           $__internal_1_$__cuda_sm10x_tcgen05_guardrail_trap_phase_invalid_during_alloc,($__internal_2_$__cuda_sm10x_tcgen05_guardrail_trap_unallocated_columns_being_dealloced - $__internal_1_$__cuda_sm10x_tcgen05_guardrail_trap_phase_invalid_during_alloc)
$__internal_1_$__cuda_sm10x_tcgen05_guardrail_trap_phase_invalid_during_alloc:
[----:B------:R-:W-:Y:S05]  /*8c40*/  BPT.TRAP 0x1 ;  /* 0x000000040000795c */ /* 0x000fea0000300000 */
[----:B------:R-:W-:-:S04]  /*8c50*/  HFMA2 R3, -RZ, RZ, 0, 0 ;  /* 0x00000000ff037431 */ /* 0x000fc800000001ff */
[----:B------:R-:W-:Y:S05]  /*8c60*/  RET.REL.NODEC R2 `(attn_fwd) ;  /* 0xffffff7002e47950 */ /* 0x000fea0003c3ffff */
        .weak           $__internal_2_$__cuda_sm10x_tcgen05_guardrail_trap_unallocated_columns_being_dealloced
        .type           $__internal_2_$__cuda_sm10x_tcgen05_guardrail_trap_unallocated_columns_being_dealloced,@function
        .size           $__internal_2_$__cuda_sm10x_tcgen05_guardrail_trap_unallocated_columns_being_dealloced,(.L_x_28 - $__internal_2_$__cuda_sm10x_tcgen05_guardrail_trap_unallocated_columns_being_dealloced)
$__internal_2_$__cuda_sm10x_tcgen05_guardrail_trap_unallocated_columns_being_dealloced:
[----:B------:R-:W-:Y:S05]  /*8c70*/  BPT.TRAP 0x1 ;  /* 0x000000040000795c */ /* 0x000fea0000300000 */
[----:B------:R-:W-:-:S04]  /*8c80*/  MOV R3, 0x0 ;  /* 0x0000000000037802 */ /* 0x000fc80000000f00 */
[----:B------:R-:W-:Y:S05]  /*8c90*/  RET.REL.NODEC R2 `(attn_fwd) ;  /* 0xffffff7002d87950 */ /* 0x000fea0003c3ffff */
.L_x_25:
[----:B------:R-:W-:-:S00]  /*8ca0*/  BRA `(.L_x_25) ;  /* 0xfffffffc00fc7947 */ /* 0x000fc0000383ffff */
[----:B------:R-:W-:-:S00]  /*8cb0*/  NOP ;  /* 0x0000000000007918 */ /* 0x000fc00000000000 */
        /* <DEDUP_REMOVED lines=12> */
.L_x_28:


//--------------------- .nv.global.init           --------------------------
	.section	.nv.global.init,"aw",@progbits
.nv.global.init:
	.type		_$_str,@object
	.size		_$_str,(.L_3 - _$_str)
_$_str:
        /*0000*/ 	.byte	0x5f, 0x5f, 0x43, 0x55, 0x44, 0x41, 0x5f, 0x46, 0x54, 0x5a, 0x00
.L_3:


//--------------------- .nv.shared.attn_fwd       --------------------------
	.section	.nv.shared.attn_fwd,"aw",@nobits
	.sectionflags	@""
	.align	16
	.zero		1024


//--------------------- .nv.shared.reserved.0     --------------------------
	.section	.nv.shared.reserved.0,"aw",@nobits
	.align	8
	.weak		__nv_reservedSMEM_offset_0_alias
	.size		__nv_reservedSMEM_offset_0_alias, 0, 64
	.other		__nv_reservedSMEM_offset_0_alias,@"STO_CUDA_RESERVED_SHARED STV_DEFAULT"
__nv_reservedSMEM_offset_0_alias:
	.zero		0
.nv.shared.reserved.0:
	.zero		64
	.weak		__nv_reservedSMEM_allocation_phase
	.type		__nv_reservedSMEM_allocation_phase,@object
	.size		__nv_reservedSMEM_allocation_phase,(.L_0 - __nv_reservedSMEM_allocation_phase)
__nv_reservedSMEM_allocation_phase:
	.zero		1
.L_0:
	.zero		7
	.weak		__nv_reservedSMEM_devtool_atexit_pc
	.type		__nv_reservedSMEM_devtool_atexit_pc,@object
	.size		__nv_reservedSMEM_devtool_atexit_pc,(__nv_reservedSMEM_allocation_mask - __nv_reservedSMEM_devtool_atexit_pc)
__nv_reservedSMEM_devtool_atexit_pc:
	.zero		8
	.weak		__nv_reservedSMEM_allocation_mask
	.type		__nv_reservedSMEM_allocation_mask,@object
	.size		__nv_reservedSMEM_allocation_mask,(.L_2 - __nv_reservedSMEM_allocation_mask)
__nv_reservedSMEM_allocation_mask:
	.zero		4
.L_2:


//--------------------- .nv.constant0.attn_fwd    --------------------------
	.section	.nv.constant0.attn_fwd,"a",@progbits
	.sectionflags	@""
	.align	4
.nv.constant0.attn_fwd:
	.zero		1032


//--------------------- SYMBOLS --------------------------

	.type		.nv.reservedSmem.offset0,@object
	.size		.nv.reservedSmem.offset0,0x4
	.type		.nv.reservedSmem.cap,@object
	.size		.nv.reservedSmem.cap,0x4
